//
// Generated by NVIDIA NVVM Compiler
//
// Compiler Build ID: CL-36424714
// Cuda compilation tools, release 13.0, V13.0.88
// Based on NVVM 20.0.0
//

.version 9.0
.target sm_100
.address_size 64

	// .globl	_Z16kernelKe_Tet4_3DPKdS0_S0_PKiddPdi

.visible .entry _Z16kernelKe_Tet4_3DPKdS0_S0_PKiddPdi(
	.param .u64 .ptr .align 1 _Z16kernelKe_Tet4_3DPKdS0_S0_PKiddPdi_param_0,
	.param .u64 .ptr .align 1 _Z16kernelKe_Tet4_3DPKdS0_S0_PKiddPdi_param_1,
	.param .u64 .ptr .align 1 _Z16kernelKe_Tet4_3DPKdS0_S0_PKiddPdi_param_2,
	.param .u64 .ptr .align 1 _Z16kernelKe_Tet4_3DPKdS0_S0_PKiddPdi_param_3,
	.param .f64 _Z16kernelKe_Tet4_3DPKdS0_S0_PKiddPdi_param_4,
	.param .f64 _Z16kernelKe_Tet4_3DPKdS0_S0_PKiddPdi_param_5,
	.param .u64 .ptr .align 1 _Z16kernelKe_Tet4_3DPKdS0_S0_PKiddPdi_param_6,
	.param .u32 _Z16kernelKe_Tet4_3DPKdS0_S0_PKiddPdi_param_7
)
{
	.reg .pred 	%p<3>;
	.reg .b32 	%r<12>;
	.reg .b64 	%rd<33>;
	.reg .b64 	%fd<1282>;

	ld.param.u64 	%rd2, [_Z16kernelKe_Tet4_3DPKdS0_S0_PKiddPdi_param_0];
	ld.param.u64 	%rd3, [_Z16kernelKe_Tet4_3DPKdS0_S0_PKiddPdi_param_1];
	ld.param.u64 	%rd4, [_Z16kernelKe_Tet4_3DPKdS0_S0_PKiddPdi_param_2];
	ld.param.u64 	%rd5, [_Z16kernelKe_Tet4_3DPKdS0_S0_PKiddPdi_param_3];
	ld.param.u64 	%rd6, [_Z16kernelKe_Tet4_3DPKdS0_S0_PKiddPdi_param_6];
	ld.param.u32 	%r2, [_Z16kernelKe_Tet4_3DPKdS0_S0_PKiddPdi_param_7];
	mov.u32 	%r3, %ctaid.x;
	mov.u32 	%r4, %ntid.x;
	mov.u32 	%r5, %tid.x;
	mad.lo.s32 	%r1, %r3, %r4, %r5;
	setp.ge.s32 	%p1, %r1, %r2;
	@%p1 bra 	$L__BB0_4;
	cvta.to.global.u64 	%rd7, %rd5;
	cvta.to.global.u64 	%rd8, %rd2;
	cvta.to.global.u64 	%rd9, %rd3;
	cvta.to.global.u64 	%rd10, %rd4;
	cvta.to.global.u64 	%rd11, %rd6;
	shl.b32 	%r6, %r1, 2;
	mul.wide.s32 	%rd12, %r6, 4;
	add.s64 	%rd13, %rd7, %rd12;
	ld.global.nc.u32 	%r7, [%rd13];
	ld.global.nc.u32 	%r8, [%rd13+4];
	ld.global.nc.u32 	%r9, [%rd13+8];
	ld.global.nc.u32 	%r10, [%rd13+12];
	mul.wide.s32 	%rd14, %r7, 8;
	add.s64 	%rd15, %rd8, %rd14;
	ld.global.nc.f64 	%fd13, [%rd15];
	add.s64 	%rd16, %rd9, %rd14;
	ld.global.nc.f64 	%fd14, [%rd16];
	add.s64 	%rd17, %rd10, %rd14;
	ld.global.nc.f64 	%fd15, [%rd17];
	mul.wide.s32 	%rd18, %r8, 8;
	add.s64 	%rd19, %rd8, %rd18;
	ld.global.nc.f64 	%fd16, [%rd19];
	add.s64 	%rd20, %rd9, %rd18;
	ld.global.nc.f64 	%fd17, [%rd20];
	add.s64 	%rd21, %rd10, %rd18;
	ld.global.nc.f64 	%fd18, [%rd21];
	mul.wide.s32 	%rd22, %r9, 8;
	add.s64 	%rd23, %rd8, %rd22;
	ld.global.nc.f64 	%fd19, [%rd23];
	add.s64 	%rd24, %rd9, %rd22;
	ld.global.nc.f64 	%fd20, [%rd24];
	add.s64 	%rd25, %rd10, %rd22;
	ld.global.nc.f64 	%fd21, [%rd25];
	mul.wide.s32 	%rd26, %r10, 8;
	add.s64 	%rd27, %rd8, %rd26;
	ld.global.nc.f64 	%fd22, [%rd27];
	add.s64 	%rd28, %rd9, %rd26;
	ld.global.nc.f64 	%fd23, [%rd28];
	add.s64 	%rd29, %rd10, %rd26;
	ld.global.nc.f64 	%fd24, [%rd29];
	sub.f64 	%fd1, %fd16, %fd13;
	sub.f64 	%fd2, %fd19, %fd13;
	sub.f64 	%fd3, %fd22, %fd13;
	sub.f64 	%fd4, %fd17, %fd14;
	sub.f64 	%fd5, %fd20, %fd14;
	sub.f64 	%fd6, %fd23, %fd14;
	sub.f64 	%fd7, %fd18, %fd15;
	sub.f64 	%fd8, %fd21, %fd15;
	sub.f64 	%fd9, %fd24, %fd15;
	mul.f64 	%fd25, %fd5, %fd9;
	mul.f64 	%fd26, %fd8, %fd6;
	sub.f64 	%fd27, %fd25, %fd26;
	mul.f64 	%fd28, %fd1, %fd27;
	mul.f64 	%fd29, %fd4, %fd9;
	mul.f64 	%fd30, %fd7, %fd6;
	sub.f64 	%fd31, %fd29, %fd30;
	mul.f64 	%fd32, %fd2, %fd31;
	sub.f64 	%fd33, %fd28, %fd32;
	mul.f64 	%fd34, %fd4, %fd8;
	mul.f64 	%fd35, %fd7, %fd5;
	sub.f64 	%fd36, %fd34, %fd35;
	fma.rn.f64 	%fd10, %fd3, %fd36, %fd33;
	mul.lo.s32 	%r11, %r1, 144;
	mul.wide.s32 	%rd30, %r11, 8;
	add.s64 	%rd1, %rd11, %rd30;
	setp.gtu.f64 	%p2, %fd10, 0d0000000000000000;
	@%p2 bra 	$L__BB0_3;
	mov.b64 	%rd31, 0;
	st.global.u64 	[%rd1], %rd31;
	st.global.u64 	[%rd1+8], %rd31;
	st.global.u64 	[%rd1+16], %rd31;
	st.global.u64 	[%rd1+24], %rd31;
	st.global.u64 	[%rd1+32], %rd31;
	st.global.u64 	[%rd1+40], %rd31;
	st.global.u64 	[%rd1+48], %rd31;
	st.global.u64 	[%rd1+56], %rd31;
	st.global.u64 	[%rd1+64], %rd31;
	st.global.u64 	[%rd1+72], %rd31;
	st.global.u64 	[%rd1+80], %rd31;
	st.global.u64 	[%rd1+88], %rd31;
	st.global.u64 	[%rd1+96], %rd31;
	st.global.u64 	[%rd1+104], %rd31;
	st.global.u64 	[%rd1+112], %rd31;
	st.global.u64 	[%rd1+120], %rd31;
	st.global.u64 	[%rd1+128], %rd31;
	st.global.u64 	[%rd1+136], %rd31;
	st.global.u64 	[%rd1+144], %rd31;
	st.global.u64 	[%rd1+152], %rd31;
	st.global.u64 	[%rd1+160], %rd31;
	st.global.u64 	[%rd1+168], %rd31;
	st.global.u64 	[%rd1+176], %rd31;
	st.global.u64 	[%rd1+184], %rd31;
	st.global.u64 	[%rd1+192], %rd31;
	st.global.u64 	[%rd1+200], %rd31;
	st.global.u64 	[%rd1+208], %rd31;
	st.global.u64 	[%rd1+216], %rd31;
	st.global.u64 	[%rd1+224], %rd31;
	st.global.u64 	[%rd1+232], %rd31;
	st.global.u64 	[%rd1+240], %rd31;
	st.global.u64 	[%rd1+248], %rd31;
	st.global.u64 	[%rd1+256], %rd31;
	st.global.u64 	[%rd1+264], %rd31;
	st.global.u64 	[%rd1+272], %rd31;
	st.global.u64 	[%rd1+280], %rd31;
	st.global.u64 	[%rd1+288], %rd31;
	st.global.u64 	[%rd1+296], %rd31;
	st.global.u64 	[%rd1+304], %rd31;
	st.global.u64 	[%rd1+312], %rd31;
	st.global.u64 	[%rd1+320], %rd31;
	st.global.u64 	[%rd1+328], %rd31;
	st.global.u64 	[%rd1+336], %rd31;
	st.global.u64 	[%rd1+344], %rd31;
	st.global.u64 	[%rd1+352], %rd31;
	st.global.u64 	[%rd1+360], %rd31;
	st.global.u64 	[%rd1+368], %rd31;
	st.global.u64 	[%rd1+376], %rd31;
	st.global.u64 	[%rd1+384], %rd31;
	st.global.u64 	[%rd1+392], %rd31;
	st.global.u64 	[%rd1+400], %rd31;
	st.global.u64 	[%rd1+408], %rd31;
	st.global.u64 	[%rd1+416], %rd31;
	st.global.u64 	[%rd1+424], %rd31;
	st.global.u64 	[%rd1+432], %rd31;
	st.global.u64 	[%rd1+440], %rd31;
	st.global.u64 	[%rd1+448], %rd31;
	st.global.u64 	[%rd1+456], %rd31;
	st.global.u64 	[%rd1+464], %rd31;
	st.global.u64 	[%rd1+472], %rd31;
	st.global.u64 	[%rd1+480], %rd31;
	st.global.u64 	[%rd1+488], %rd31;
	st.global.u64 	[%rd1+496], %rd31;
	st.global.u64 	[%rd1+504], %rd31;
	st.global.u64 	[%rd1+512], %rd31;
	st.global.u64 	[%rd1+520], %rd31;
	st.global.u64 	[%rd1+528], %rd31;
	st.global.u64 	[%rd1+536], %rd31;
	st.global.u64 	[%rd1+544], %rd31;
	st.global.u64 	[%rd1+552], %rd31;
	st.global.u64 	[%rd1+560], %rd31;
	st.global.u64 	[%rd1+568], %rd31;
	st.global.u64 	[%rd1+576], %rd31;
	st.global.u64 	[%rd1+584], %rd31;
	st.global.u64 	[%rd1+592], %rd31;
	st.global.u64 	[%rd1+600], %rd31;
	st.global.u64 	[%rd1+608], %rd31;
	st.global.u64 	[%rd1+616], %rd31;
	st.global.u64 	[%rd1+624], %rd31;
	st.global.u64 	[%rd1+632], %rd31;
	st.global.u64 	[%rd1+640], %rd31;
	st.global.u64 	[%rd1+648], %rd31;
	st.global.u64 	[%rd1+656], %rd31;
	st.global.u64 	[%rd1+664], %rd31;
	st.global.u64 	[%rd1+672], %rd31;
	st.global.u64 	[%rd1+680], %rd31;
	st.global.u64 	[%rd1+688], %rd31;
	st.global.u64 	[%rd1+696], %rd31;
	st.global.u64 	[%rd1+704], %rd31;
	st.global.u64 	[%rd1+712], %rd31;
	st.global.u64 	[%rd1+720], %rd31;
	st.global.u64 	[%rd1+728], %rd31;
	st.global.u64 	[%rd1+736], %rd31;
	st.global.u64 	[%rd1+744], %rd31;
	st.global.u64 	[%rd1+752], %rd31;
	st.global.u64 	[%rd1+760], %rd31;
	st.global.u64 	[%rd1+768], %rd31;
	st.global.u64 	[%rd1+776], %rd31;
	st.global.u64 	[%rd1+784], %rd31;
	st.global.u64 	[%rd1+792], %rd31;
	st.global.u64 	[%rd1+800], %rd31;
	st.global.u64 	[%rd1+808], %rd31;
	st.global.u64 	[%rd1+816], %rd31;
	st.global.u64 	[%rd1+824], %rd31;
	st.global.u64 	[%rd1+832], %rd31;
	st.global.u64 	[%rd1+840], %rd31;
	st.global.u64 	[%rd1+848], %rd31;
	st.global.u64 	[%rd1+856], %rd31;
	st.global.u64 	[%rd1+864], %rd31;
	st.global.u64 	[%rd1+872], %rd31;
	st.global.u64 	[%rd1+880], %rd31;
	st.global.u64 	[%rd1+888], %rd31;
	st.global.u64 	[%rd1+896], %rd31;
	st.global.u64 	[%rd1+904], %rd31;
	st.global.u64 	[%rd1+912], %rd31;
	st.global.u64 	[%rd1+920], %rd31;
	st.global.u64 	[%rd1+928], %rd31;
	st.global.u64 	[%rd1+936], %rd31;
	st.global.u64 	[%rd1+944], %rd31;
	st.global.u64 	[%rd1+952], %rd31;
	st.global.u64 	[%rd1+960], %rd31;
	st.global.u64 	[%rd1+968], %rd31;
	st.global.u64 	[%rd1+976], %rd31;
	st.global.u64 	[%rd1+984], %rd31;
	st.global.u64 	[%rd1+992], %rd31;
	st.global.u64 	[%rd1+1000], %rd31;
	st.global.u64 	[%rd1+1008], %rd31;
	st.global.u64 	[%rd1+1016], %rd31;
	st.global.u64 	[%rd1+1024], %rd31;
	st.global.u64 	[%rd1+1032], %rd31;
	st.global.u64 	[%rd1+1040], %rd31;
	st.global.u64 	[%rd1+1048], %rd31;
	st.global.u64 	[%rd1+1056], %rd31;
	st.global.u64 	[%rd1+1064], %rd31;
	st.global.u64 	[%rd1+1072], %rd31;
	st.global.u64 	[%rd1+1080], %rd31;
	st.global.u64 	[%rd1+1088], %rd31;
	st.global.u64 	[%rd1+1096], %rd31;
	st.global.u64 	[%rd1+1104], %rd31;
	st.global.u64 	[%rd1+1112], %rd31;
	st.global.u64 	[%rd1+1120], %rd31;
	st.global.u64 	[%rd1+1128], %rd31;
	st.global.u64 	[%rd1+1136], %rd31;
	st.global.u64 	[%rd1+1144], %rd31;
	bra.uni 	$L__BB0_4;
$L__BB0_3:
	ld.param.f64 	%fd1281, [_Z16kernelKe_Tet4_3DPKdS0_S0_PKiddPdi_param_5];
	ld.param.f64 	%fd1280, [_Z16kernelKe_Tet4_3DPKdS0_S0_PKiddPdi_param_4];
	rcp.rn.f64 	%fd37, %fd10;
	div.rn.f64 	%fd38, %fd10, 0d4018000000000000;
	mul.f64 	%fd39, %fd5, %fd9;
	mul.f64 	%fd40, %fd8, %fd6;
	sub.f64 	%fd41, %fd39, %fd40;
	mul.f64 	%fd42, %fd41, %fd37;
	mul.f64 	%fd43, %fd2, %fd9;
	mul.f64 	%fd44, %fd8, %fd3;
	sub.f64 	%fd45, %fd43, %fd44;
	neg.f64 	%fd46, %fd45;
	mul.f64 	%fd47, %fd37, %fd46;
	mul.f64 	%fd48, %fd2, %fd6;
	mul.f64 	%fd49, %fd5, %fd3;
	sub.f64 	%fd50, %fd48, %fd49;
	mul.f64 	%fd51, %fd50, %fd37;
	mul.f64 	%fd52, %fd4, %fd9;
	mul.f64 	%fd53, %fd7, %fd6;
	sub.f64 	%fd54, %fd52, %fd53;
	neg.f64 	%fd55, %fd54;
	mul.f64 	%fd56, %fd37, %fd55;
	mul.f64 	%fd57, %fd1, %fd9;
	mul.f64 	%fd58, %fd7, %fd3;
	sub.f64 	%fd59, %fd57, %fd58;
	mul.f64 	%fd60, %fd59, %fd37;
	mul.f64 	%fd61, %fd1, %fd6;
	mul.f64 	%fd62, %fd4, %fd3;
	sub.f64 	%fd63, %fd61, %fd62;
	neg.f64 	%fd64, %fd63;
	mul.f64 	%fd65, %fd37, %fd64;
	mul.f64 	%fd66, %fd4, %fd8;
	mul.f64 	%fd67, %fd7, %fd5;
	sub.f64 	%fd68, %fd66, %fd67;
	mul.f64 	%fd69, %fd68, %fd37;
	mul.f64 	%fd70, %fd1, %fd8;
	mul.f64 	%fd71, %fd7, %fd2;
	sub.f64 	%fd72, %fd70, %fd71;
	neg.f64 	%fd73, %fd72;
	mul.f64 	%fd74, %fd37, %fd73;
	mul.f64 	%fd75, %fd1, %fd5;
	mul.f64 	%fd76, %fd4, %fd2;
	sub.f64 	%fd77, %fd75, %fd76;
	mul.f64 	%fd78, %fd77, %fd37;
	neg.f64 	%fd79, %fd56;
	sub.f64 	%fd80, %fd79, %fd42;
	sub.f64 	%fd81, %fd80, %fd69;
	neg.f64 	%fd82, %fd60;
	sub.f64 	%fd83, %fd82, %fd47;
	sub.f64 	%fd84, %fd83, %fd74;
	neg.f64 	%fd85, %fd65;
	sub.f64 	%fd86, %fd85, %fd51;
	sub.f64 	%fd87, %fd86, %fd78;
	mul.f64 	%fd88, %fd56, 0d0000000000000000;
	add.f64 	%fd89, %fd42, %fd88;
	fma.rn.f64 	%fd90, %fd69, 0d0000000000000000, %fd89;
	mul.f64 	%fd91, %fd60, 0d0000000000000000;
	add.f64 	%fd92, %fd47, %fd91;
	fma.rn.f64 	%fd93, %fd74, 0d0000000000000000, %fd92;
	mul.f64 	%fd94, %fd65, 0d0000000000000000;
	add.f64 	%fd95, %fd51, %fd94;
	fma.rn.f64 	%fd96, %fd78, 0d0000000000000000, %fd95;
	fma.rn.f64 	%fd97, %fd42, 0d0000000000000000, %fd56;
	fma.rn.f64 	%fd98, %fd69, 0d0000000000000000, %fd97;
	fma.rn.f64 	%fd99, %fd47, 0d0000000000000000, %fd60;
	fma.rn.f64 	%fd100, %fd74, 0d0000000000000000, %fd99;
	fma.rn.f64 	%fd101, %fd51, 0d0000000000000000, %fd65;
	fma.rn.f64 	%fd102, %fd78, 0d0000000000000000, %fd101;
	fma.rn.f64 	%fd103, %fd42, 0d0000000000000000, %fd88;
	add.f64 	%fd104, %fd103, %fd69;
	fma.rn.f64 	%fd105, %fd47, 0d0000000000000000, %fd91;
	add.f64 	%fd106, %fd105, %fd74;
	fma.rn.f64 	%fd107, %fd51, 0d0000000000000000, %fd94;
	add.f64 	%fd108, %fd107, %fd78;
	add.f64 	%fd109, %fd1281, 0d3FF0000000000000;
	add.f64 	%fd110, %fd1281, %fd1281;
	mov.f64 	%fd111, 0d3FF0000000000000;
	sub.f64 	%fd112, %fd111, %fd110;
	mul.f64 	%fd113, %fd109, %fd112;
	div.rn.f64 	%fd114, %fd1280, %fd113;
	sub.f64 	%fd115, %fd111, %fd1281;
	mul.f64 	%fd116, %fd115, %fd114;
	mul.f64 	%fd117, %fd1281, %fd114;
	mul.f64 	%fd118, %fd114, 0d3FE0000000000000;
	mul.f64 	%fd119, %fd112, %fd118;
	fma.rn.f64 	%fd120, %fd116, %fd81, 0d0000000000000000;
	mul.f64 	%fd121, %fd117, 0d0000000000000000;
	add.f64 	%fd122, %fd120, %fd121;
	add.f64 	%fd123, %fd122, %fd121;
	mul.f64 	%fd124, %fd87, 0d0000000000000000;
	add.f64 	%fd125, %fd123, %fd124;
	mul.f64 	%fd126, %fd84, 0d0000000000000000;
	add.f64 	%fd127, %fd125, %fd126;
	mul.f64 	%fd128, %fd116, 0d0000000000000000;
	add.f64 	%fd129, %fd128, 0d0000000000000000;
	fma.rn.f64 	%fd130, %fd117, %fd84, %fd129;
	add.f64 	%fd131, %fd130, %fd121;
	add.f64 	%fd132, %fd131, %fd124;
	mul.f64 	%fd133, %fd81, 0d0000000000000000;
	add.f64 	%fd134, %fd132, %fd133;
	add.f64 	%fd135, %fd129, %fd121;
	fma.rn.f64 	%fd136, %fd117, %fd87, %fd135;
	add.f64 	%fd137, %fd136, %fd126;
	add.f64 	%fd138, %fd137, %fd133;
	fma.rn.f64 	%fd139, %fd116, %fd90, 0d0000000000000000;
	add.f64 	%fd140, %fd139, %fd121;
	add.f64 	%fd141, %fd140, %fd121;
	mul.f64 	%fd142, %fd96, 0d0000000000000000;
	add.f64 	%fd143, %fd141, %fd142;
	mul.f64 	%fd144, %fd93, 0d0000000000000000;
	add.f64 	%fd145, %fd143, %fd144;
	fma.rn.f64 	%fd146, %fd117, %fd93, %fd129;
	add.f64 	%fd147, %fd146, %fd121;
	add.f64 	%fd148, %fd147, %fd142;
	mul.f64 	%fd149, %fd90, 0d0000000000000000;
	add.f64 	%fd150, %fd148, %fd149;
	fma.rn.f64 	%fd151, %fd117, %fd96, %fd135;
	add.f64 	%fd152, %fd151, %fd144;
	add.f64 	%fd153, %fd152, %fd149;
	fma.rn.f64 	%fd154, %fd116, %fd98, 0d0000000000000000;
	add.f64 	%fd155, %fd154, %fd121;
	add.f64 	%fd156, %fd155, %fd121;
	mul.f64 	%fd157, %fd102, 0d0000000000000000;
	add.f64 	%fd158, %fd156, %fd157;
	mul.f64 	%fd159, %fd100, 0d0000000000000000;
	add.f64 	%fd160, %fd158, %fd159;
	fma.rn.f64 	%fd161, %fd117, %fd100, %fd129;
	add.f64 	%fd162, %fd161, %fd121;
	add.f64 	%fd163, %fd162, %fd157;
	mul.f64 	%fd164, %fd98, 0d0000000000000000;
	add.f64 	%fd165, %fd163, %fd164;
	fma.rn.f64 	%fd166, %fd117, %fd102, %fd135;
	add.f64 	%fd167, %fd166, %fd159;
	add.f64 	%fd168, %fd167, %fd164;
	fma.rn.f64 	%fd169, %fd116, %fd104, 0d0000000000000000;
	add.f64 	%fd170, %fd169, %fd121;
	add.f64 	%fd171, %fd170, %fd121;
	mul.f64 	%fd172, %fd108, 0d0000000000000000;
	add.f64 	%fd173, %fd171, %fd172;
	mul.f64 	%fd174, %fd106, 0d0000000000000000;
	add.f64 	%fd175, %fd173, %fd174;
	fma.rn.f64 	%fd176, %fd117, %fd106, %fd129;
	add.f64 	%fd177, %fd176, %fd121;
	add.f64 	%fd178, %fd177, %fd172;
	mul.f64 	%fd179, %fd104, 0d0000000000000000;
	add.f64 	%fd180, %fd178, %fd179;
	fma.rn.f64 	%fd181, %fd117, %fd108, %fd135;
	add.f64 	%fd182, %fd181, %fd174;
	add.f64 	%fd183, %fd182, %fd179;
	fma.rn.f64 	%fd184, %fd117, %fd81, 0d0000000000000000;
	add.f64 	%fd185, %fd184, %fd128;
	add.f64 	%fd186, %fd185, %fd121;
	add.f64 	%fd187, %fd186, %fd124;
	add.f64 	%fd188, %fd187, %fd126;
	add.f64 	%fd189, %fd121, 0d0000000000000000;
	fma.rn.f64 	%fd190, %fd116, %fd84, %fd189;
	add.f64 	%fd191, %fd190, %fd121;
	add.f64 	%fd192, %fd191, %fd124;
	add.f64 	%fd193, %fd192, %fd133;
	add.f64 	%fd194, %fd189, %fd128;
	fma.rn.f64 	%fd195, %fd117, %fd87, %fd194;
	add.f64 	%fd196, %fd195, %fd126;
	add.f64 	%fd197, %fd196, %fd133;
	fma.rn.f64 	%fd198, %fd117, %fd90, 0d0000000000000000;
	add.f64 	%fd199, %fd198, %fd128;
	add.f64 	%fd200, %fd199, %fd121;
	add.f64 	%fd201, %fd200, %fd142;
	add.f64 	%fd202, %fd201, %fd144;
	fma.rn.f64 	%fd203, %fd116, %fd93, %fd189;
	add.f64 	%fd204, %fd203, %fd121;
	add.f64 	%fd205, %fd204, %fd142;
	add.f64 	%fd206, %fd205, %fd149;
	fma.rn.f64 	%fd207, %fd117, %fd96, %fd194;
	add.f64 	%fd208, %fd207, %fd144;
	add.f64 	%fd209, %fd208, %fd149;
	fma.rn.f64 	%fd210, %fd117, %fd98, 0d0000000000000000;
	add.f64 	%fd211, %fd210, %fd128;
	add.f64 	%fd212, %fd211, %fd121;
	add.f64 	%fd213, %fd212, %fd157;
	add.f64 	%fd214, %fd213, %fd159;
	fma.rn.f64 	%fd215, %fd116, %fd100, %fd189;
	add.f64 	%fd216, %fd215, %fd121;
	add.f64 	%fd217, %fd216, %fd157;
	add.f64 	%fd218, %fd217, %fd164;
	fma.rn.f64 	%fd219, %fd117, %fd102, %fd194;
	add.f64 	%fd220, %fd219, %fd159;
	add.f64 	%fd221, %fd220, %fd164;
	fma.rn.f64 	%fd222, %fd117, %fd104, 0d0000000000000000;
	add.f64 	%fd223, %fd222, %fd128;
	add.f64 	%fd224, %fd223, %fd121;
	add.f64 	%fd225, %fd224, %fd172;
	add.f64 	%fd226, %fd225, %fd174;
	fma.rn.f64 	%fd227, %fd116, %fd106, %fd189;
	add.f64 	%fd228, %fd227, %fd121;
	add.f64 	%fd229, %fd228, %fd172;
	add.f64 	%fd230, %fd229, %fd179;
	fma.rn.f64 	%fd231, %fd117, %fd108, %fd194;
	add.f64 	%fd232, %fd231, %fd174;
	add.f64 	%fd233, %fd232, %fd179;
	add.f64 	%fd234, %fd184, %fd121;
	add.f64 	%fd235, %fd234, %fd128;
	add.f64 	%fd236, %fd235, %fd124;
	add.f64 	%fd237, %fd236, %fd126;
	fma.rn.f64 	%fd238, %fd117, %fd84, %fd189;
	add.f64 	%fd239, %fd238, %fd128;
	add.f64 	%fd240, %fd239, %fd124;
	add.f64 	%fd241, %fd240, %fd133;
	add.f64 	%fd242, %fd189, %fd121;
	fma.rn.f64 	%fd243, %fd116, %fd87, %fd242;
	add.f64 	%fd244, %fd243, %fd126;
	add.f64 	%fd245, %fd244, %fd133;
	add.f64 	%fd246, %fd198, %fd121;
	add.f64 	%fd247, %fd246, %fd128;
	add.f64 	%fd248, %fd247, %fd142;
	add.f64 	%fd249, %fd248, %fd144;
	fma.rn.f64 	%fd250, %fd117, %fd93, %fd189;
	add.f64 	%fd251, %fd250, %fd128;
	add.f64 	%fd252, %fd251, %fd142;
	add.f64 	%fd253, %fd252, %fd149;
	fma.rn.f64 	%fd254, %fd116, %fd96, %fd242;
	add.f64 	%fd255, %fd254, %fd144;
	add.f64 	%fd256, %fd255, %fd149;
	add.f64 	%fd257, %fd210, %fd121;
	add.f64 	%fd258, %fd257, %fd128;
	add.f64 	%fd259, %fd258, %fd157;
	add.f64 	%fd260, %fd259, %fd159;
	fma.rn.f64 	%fd261, %fd117, %fd100, %fd189;
	add.f64 	%fd262, %fd261, %fd128;
	add.f64 	%fd263, %fd262, %fd157;
	add.f64 	%fd264, %fd263, %fd164;
	fma.rn.f64 	%fd265, %fd116, %fd102, %fd242;
	add.f64 	%fd266, %fd265, %fd159;
	add.f64 	%fd267, %fd266, %fd164;
	add.f64 	%fd268, %fd222, %fd121;
	add.f64 	%fd269, %fd268, %fd128;
	add.f64 	%fd270, %fd269, %fd172;
	add.f64 	%fd271, %fd270, %fd174;
	fma.rn.f64 	%fd272, %fd117, %fd106, %fd189;
	add.f64 	%fd273, %fd272, %fd128;
	add.f64 	%fd274, %fd273, %fd172;
	add.f64 	%fd275, %fd274, %fd179;
	fma.rn.f64 	%fd276, %fd116, %fd108, %fd242;
	add.f64 	%fd277, %fd276, %fd174;
	add.f64 	%fd278, %fd277, %fd179;
	add.f64 	%fd279, %fd133, 0d0000000000000000;
	mul.f64 	%fd280, %fd119, 0d0000000000000000;
	add.f64 	%fd281, %fd279, %fd280;
	add.f64 	%fd282, %fd281, %fd124;
	add.f64 	%fd283, %fd282, %fd126;
	add.f64 	%fd284, %fd126, 0d0000000000000000;
	fma.rn.f64 	%fd285, %fd119, %fd87, %fd284;
	add.f64 	%fd286, %fd285, %fd133;
	add.f64 	%fd287, %fd124, 0d0000000000000000;
	fma.rn.f64 	%fd288, %fd119, %fd84, %fd287;
	add.f64 	%fd289, %fd288, %fd133;
	add.f64 	%fd290, %fd149, 0d0000000000000000;
	add.f64 	%fd291, %fd290, %fd280;
	add.f64 	%fd292, %fd291, %fd142;
	add.f64 	%fd293, %fd292, %fd144;
	add.f64 	%fd294, %fd144, 0d0000000000000000;
	fma.rn.f64 	%fd295, %fd119, %fd96, %fd294;
	add.f64 	%fd296, %fd295, %fd149;
	add.f64 	%fd297, %fd142, 0d0000000000000000;
	fma.rn.f64 	%fd298, %fd119, %fd93, %fd297;
	add.f64 	%fd299, %fd298, %fd149;
	add.f64 	%fd300, %fd164, 0d0000000000000000;
	add.f64 	%fd301, %fd300, %fd280;
	add.f64 	%fd302, %fd301, %fd157;
	add.f64 	%fd303, %fd302, %fd159;
	add.f64 	%fd304, %fd159, 0d0000000000000000;
	fma.rn.f64 	%fd305, %fd119, %fd102, %fd304;
	add.f64 	%fd306, %fd305, %fd164;
	add.f64 	%fd307, %fd157, 0d0000000000000000;
	fma.rn.f64 	%fd308, %fd119, %fd100, %fd307;
	add.f64 	%fd309, %fd308, %fd164;
	add.f64 	%fd310, %fd179, 0d0000000000000000;
	add.f64 	%fd311, %fd310, %fd280;
	add.f64 	%fd312, %fd311, %fd172;
	add.f64 	%fd313, %fd312, %fd174;
	add.f64 	%fd314, %fd174, 0d0000000000000000;
	fma.rn.f64 	%fd315, %fd119, %fd108, %fd314;
	add.f64 	%fd316, %fd315, %fd179;
	add.f64 	%fd317, %fd172, 0d0000000000000000;
	fma.rn.f64 	%fd318, %fd119, %fd106, %fd317;
	add.f64 	%fd319, %fd318, %fd179;
	fma.rn.f64 	%fd320, %fd119, %fd87, %fd279;
	add.f64 	%fd321, %fd320, %fd126;
	add.f64 	%fd322, %fd284, %fd124;
	add.f64 	%fd323, %fd322, %fd280;
	add.f64 	%fd324, %fd323, %fd133;
	add.f64 	%fd325, %fd287, %fd126;
	fma.rn.f64 	%fd326, %fd119, %fd81, %fd325;
	fma.rn.f64 	%fd327, %fd119, %fd96, %fd290;
	add.f64 	%fd328, %fd327, %fd144;
	add.f64 	%fd329, %fd294, %fd142;
	add.f64 	%fd330, %fd329, %fd280;
	add.f64 	%fd331, %fd330, %fd149;
	add.f64 	%fd332, %fd297, %fd144;
	fma.rn.f64 	%fd333, %fd119, %fd90, %fd332;
	fma.rn.f64 	%fd334, %fd119, %fd102, %fd300;
	add.f64 	%fd335, %fd334, %fd159;
	add.f64 	%fd336, %fd304, %fd157;
	add.f64 	%fd337, %fd336, %fd280;
	add.f64 	%fd338, %fd337, %fd164;
	add.f64 	%fd339, %fd307, %fd159;
	fma.rn.f64 	%fd340, %fd119, %fd98, %fd339;
	fma.rn.f64 	%fd341, %fd119, %fd108, %fd310;
	add.f64 	%fd342, %fd341, %fd174;
	add.f64 	%fd343, %fd314, %fd172;
	add.f64 	%fd344, %fd343, %fd280;
	add.f64 	%fd345, %fd344, %fd179;
	add.f64 	%fd346, %fd317, %fd174;
	fma.rn.f64 	%fd347, %fd119, %fd104, %fd346;
	add.f64 	%fd348, %fd279, %fd124;
	fma.rn.f64 	%fd349, %fd119, %fd84, %fd348;
	fma.rn.f64 	%fd350, %fd119, %fd81, %fd322;
	add.f64 	%fd351, %fd325, %fd133;
	add.f64 	%fd352, %fd351, %fd280;
	add.f64 	%fd353, %fd290, %fd142;
	fma.rn.f64 	%fd354, %fd119, %fd93, %fd353;
	fma.rn.f64 	%fd355, %fd119, %fd90, %fd329;
	add.f64 	%fd356, %fd332, %fd149;
	add.f64 	%fd357, %fd356, %fd280;
	add.f64 	%fd358, %fd300, %fd157;
	fma.rn.f64 	%fd359, %fd119, %fd100, %fd358;
	fma.rn.f64 	%fd360, %fd119, %fd98, %fd336;
	add.f64 	%fd361, %fd339, %fd164;
	add.f64 	%fd362, %fd361, %fd280;
	add.f64 	%fd363, %fd310, %fd172;
	fma.rn.f64 	%fd364, %fd119, %fd106, %fd363;
	fma.rn.f64 	%fd365, %fd119, %fd104, %fd343;
	add.f64 	%fd366, %fd346, %fd179;
	add.f64 	%fd367, %fd366, %fd280;
	mov.b64 	%rd32, 0;
	st.global.u64 	[%rd1], %rd32;
	st.global.u64 	[%rd1+8], %rd32;
	st.global.u64 	[%rd1+16], %rd32;
	st.global.u64 	[%rd1+24], %rd32;
	st.global.u64 	[%rd1+32], %rd32;
	st.global.u64 	[%rd1+40], %rd32;
	st.global.u64 	[%rd1+48], %rd32;
	st.global.u64 	[%rd1+56], %rd32;
	st.global.u64 	[%rd1+64], %rd32;
	st.global.u64 	[%rd1+72], %rd32;
	st.global.u64 	[%rd1+80], %rd32;
	st.global.u64 	[%rd1+88], %rd32;
	st.global.u64 	[%rd1+96], %rd32;
	st.global.u64 	[%rd1+104], %rd32;
	st.global.u64 	[%rd1+112], %rd32;
	st.global.u64 	[%rd1+120], %rd32;
	st.global.u64 	[%rd1+128], %rd32;
	st.global.u64 	[%rd1+136], %rd32;
	st.global.u64 	[%rd1+144], %rd32;
	st.global.u64 	[%rd1+152], %rd32;
	st.global.u64 	[%rd1+160], %rd32;
	st.global.u64 	[%rd1+168], %rd32;
	st.global.u64 	[%rd1+176], %rd32;
	st.global.u64 	[%rd1+184], %rd32;
	st.global.u64 	[%rd1+192], %rd32;
	st.global.u64 	[%rd1+200], %rd32;
	st.global.u64 	[%rd1+208], %rd32;
	st.global.u64 	[%rd1+216], %rd32;
	st.global.u64 	[%rd1+224], %rd32;
	st.global.u64 	[%rd1+232], %rd32;
	st.global.u64 	[%rd1+240], %rd32;
	st.global.u64 	[%rd1+248], %rd32;
	st.global.u64 	[%rd1+256], %rd32;
	st.global.u64 	[%rd1+264], %rd32;
	st.global.u64 	[%rd1+272], %rd32;
	st.global.u64 	[%rd1+280], %rd32;
	st.global.u64 	[%rd1+288], %rd32;
	st.global.u64 	[%rd1+296], %rd32;
	st.global.u64 	[%rd1+304], %rd32;
	st.global.u64 	[%rd1+312], %rd32;
	st.global.u64 	[%rd1+320], %rd32;
	st.global.u64 	[%rd1+328], %rd32;
	st.global.u64 	[%rd1+336], %rd32;
	st.global.u64 	[%rd1+344], %rd32;
	st.global.u64 	[%rd1+352], %rd32;
	st.global.u64 	[%rd1+360], %rd32;
	st.global.u64 	[%rd1+368], %rd32;
	st.global.u64 	[%rd1+376], %rd32;
	st.global.u64 	[%rd1+384], %rd32;
	st.global.u64 	[%rd1+392], %rd32;
	st.global.u64 	[%rd1+400], %rd32;
	st.global.u64 	[%rd1+408], %rd32;
	st.global.u64 	[%rd1+416], %rd32;
	st.global.u64 	[%rd1+424], %rd32;
	st.global.u64 	[%rd1+432], %rd32;
	st.global.u64 	[%rd1+440], %rd32;
	st.global.u64 	[%rd1+448], %rd32;
	st.global.u64 	[%rd1+456], %rd32;
	st.global.u64 	[%rd1+464], %rd32;
	st.global.u64 	[%rd1+472], %rd32;
	st.global.u64 	[%rd1+480], %rd32;
	st.global.u64 	[%rd1+488], %rd32;
	st.global.u64 	[%rd1+496], %rd32;
	st.global.u64 	[%rd1+504], %rd32;
	st.global.u64 	[%rd1+512], %rd32;
	st.global.u64 	[%rd1+520], %rd32;
	st.global.u64 	[%rd1+528], %rd32;
	st.global.u64 	[%rd1+536], %rd32;
	st.global.u64 	[%rd1+544], %rd32;
	st.global.u64 	[%rd1+552], %rd32;
	st.global.u64 	[%rd1+560], %rd32;
	st.global.u64 	[%rd1+568], %rd32;
	st.global.u64 	[%rd1+576], %rd32;
	st.global.u64 	[%rd1+584], %rd32;
	st.global.u64 	[%rd1+592], %rd32;
	st.global.u64 	[%rd1+600], %rd32;
	st.global.u64 	[%rd1+608], %rd32;
	st.global.u64 	[%rd1+616], %rd32;
	st.global.u64 	[%rd1+624], %rd32;
	st.global.u64 	[%rd1+632], %rd32;
	st.global.u64 	[%rd1+640], %rd32;
	st.global.u64 	[%rd1+648], %rd32;
	st.global.u64 	[%rd1+656], %rd32;
	st.global.u64 	[%rd1+664], %rd32;
	st.global.u64 	[%rd1+672], %rd32;
	st.global.u64 	[%rd1+680], %rd32;
	st.global.u64 	[%rd1+688], %rd32;
	st.global.u64 	[%rd1+696], %rd32;
	st.global.u64 	[%rd1+704], %rd32;
	st.global.u64 	[%rd1+712], %rd32;
	st.global.u64 	[%rd1+720], %rd32;
	st.global.u64 	[%rd1+728], %rd32;
	st.global.u64 	[%rd1+736], %rd32;
	st.global.u64 	[%rd1+744], %rd32;
	st.global.u64 	[%rd1+752], %rd32;
	st.global.u64 	[%rd1+760], %rd32;
	st.global.u64 	[%rd1+768], %rd32;
	st.global.u64 	[%rd1+776], %rd32;
	st.global.u64 	[%rd1+784], %rd32;
	st.global.u64 	[%rd1+792], %rd32;
	st.global.u64 	[%rd1+800], %rd32;
	st.global.u64 	[%rd1+808], %rd32;
	st.global.u64 	[%rd1+816], %rd32;
	st.global.u64 	[%rd1+824], %rd32;
	st.global.u64 	[%rd1+832], %rd32;
	st.global.u64 	[%rd1+840], %rd32;
	st.global.u64 	[%rd1+848], %rd32;
	st.global.u64 	[%rd1+856], %rd32;
	st.global.u64 	[%rd1+864], %rd32;
	st.global.u64 	[%rd1+872], %rd32;
	st.global.u64 	[%rd1+880], %rd32;
	st.global.u64 	[%rd1+888], %rd32;
	st.global.u64 	[%rd1+896], %rd32;
	st.global.u64 	[%rd1+904], %rd32;
	st.global.u64 	[%rd1+912], %rd32;
	st.global.u64 	[%rd1+920], %rd32;
	st.global.u64 	[%rd1+928], %rd32;
	st.global.u64 	[%rd1+936], %rd32;
	st.global.u64 	[%rd1+944], %rd32;
	st.global.u64 	[%rd1+952], %rd32;
	st.global.u64 	[%rd1+960], %rd32;
	st.global.u64 	[%rd1+968], %rd32;
	st.global.u64 	[%rd1+976], %rd32;
	st.global.u64 	[%rd1+984], %rd32;
	st.global.u64 	[%rd1+992], %rd32;
	st.global.u64 	[%rd1+1000], %rd32;
	fma.rn.f64 	%fd368, %fd81, %fd127, 0d0000000000000000;
	mul.f64 	%fd369, %fd188, 0d0000000000000000;
	add.f64 	%fd370, %fd368, %fd369;
	mul.f64 	%fd371, %fd237, 0d0000000000000000;
	add.f64 	%fd372, %fd370, %fd371;
	fma.rn.f64 	%fd373, %fd283, 0d0000000000000000, %fd372;
	fma.rn.f64 	%fd374, %fd87, %fd321, %fd373;
	fma.rn.f64 	%fd375, %fd84, %fd349, %fd374;
	mul.f64 	%fd376, %fd38, %fd375;
	st.global.f64 	[%rd1], %fd376;
	fma.rn.f64 	%fd377, %fd81, %fd134, 0d0000000000000000;
	mul.f64 	%fd378, %fd193, 0d0000000000000000;
	add.f64 	%fd379, %fd377, %fd378;
	mul.f64 	%fd380, %fd241, 0d0000000000000000;
	add.f64 	%fd381, %fd379, %fd380;
	fma.rn.f64 	%fd382, %fd286, 0d0000000000000000, %fd381;
	fma.rn.f64 	%fd383, %fd87, %fd324, %fd382;
	fma.rn.f64 	%fd384, %fd84, %fd350, %fd383;
	mul.f64 	%fd385, %fd38, %fd384;
	st.global.f64 	[%rd1+8], %fd385;
	fma.rn.f64 	%fd386, %fd81, %fd138, 0d0000000000000000;
	mul.f64 	%fd387, %fd197, 0d0000000000000000;
	add.f64 	%fd388, %fd386, %fd387;
	mul.f64 	%fd389, %fd245, 0d0000000000000000;
	add.f64 	%fd390, %fd388, %fd389;
	fma.rn.f64 	%fd391, %fd289, 0d0000000000000000, %fd390;
	fma.rn.f64 	%fd392, %fd87, %fd326, %fd391;
	fma.rn.f64 	%fd393, %fd84, %fd352, %fd392;
	mul.f64 	%fd394, %fd38, %fd393;
	st.global.f64 	[%rd1+16], %fd394;
	fma.rn.f64 	%fd395, %fd81, %fd145, 0d0000000000000000;
	mul.f64 	%fd396, %fd202, 0d0000000000000000;
	add.f64 	%fd397, %fd395, %fd396;
	mul.f64 	%fd398, %fd249, 0d0000000000000000;
	add.f64 	%fd399, %fd397, %fd398;
	fma.rn.f64 	%fd400, %fd293, 0d0000000000000000, %fd399;
	fma.rn.f64 	%fd401, %fd87, %fd328, %fd400;
	fma.rn.f64 	%fd402, %fd84, %fd354, %fd401;
	mul.f64 	%fd403, %fd38, %fd402;
	st.global.f64 	[%rd1+24], %fd403;
	fma.rn.f64 	%fd404, %fd81, %fd150, 0d0000000000000000;
	mul.f64 	%fd405, %fd206, 0d0000000000000000;
	add.f64 	%fd406, %fd404, %fd405;
	mul.f64 	%fd407, %fd253, 0d0000000000000000;
	add.f64 	%fd408, %fd406, %fd407;
	fma.rn.f64 	%fd409, %fd296, 0d0000000000000000, %fd408;
	fma.rn.f64 	%fd410, %fd87, %fd331, %fd409;
	fma.rn.f64 	%fd411, %fd84, %fd355, %fd410;
	mul.f64 	%fd412, %fd38, %fd411;
	st.global.f64 	[%rd1+32], %fd412;
	fma.rn.f64 	%fd413, %fd81, %fd153, 0d0000000000000000;
	mul.f64 	%fd414, %fd209, 0d0000000000000000;
	add.f64 	%fd415, %fd413, %fd414;
	mul.f64 	%fd416, %fd256, 0d0000000000000000;
	add.f64 	%fd417, %fd415, %fd416;
	fma.rn.f64 	%fd418, %fd299, 0d0000000000000000, %fd417;
	fma.rn.f64 	%fd419, %fd87, %fd333, %fd418;
	fma.rn.f64 	%fd420, %fd84, %fd357, %fd419;
	mul.f64 	%fd421, %fd38, %fd420;
	st.global.f64 	[%rd1+40], %fd421;
	fma.rn.f64 	%fd422, %fd81, %fd160, 0d0000000000000000;
	mul.f64 	%fd423, %fd214, 0d0000000000000000;
	add.f64 	%fd424, %fd422, %fd423;
	mul.f64 	%fd425, %fd260, 0d0000000000000000;
	add.f64 	%fd426, %fd424, %fd425;
	fma.rn.f64 	%fd427, %fd303, 0d0000000000000000, %fd426;
	fma.rn.f64 	%fd428, %fd87, %fd335, %fd427;
	fma.rn.f64 	%fd429, %fd84, %fd359, %fd428;
	mul.f64 	%fd430, %fd38, %fd429;
	st.global.f64 	[%rd1+48], %fd430;
	fma.rn.f64 	%fd431, %fd81, %fd165, 0d0000000000000000;
	mul.f64 	%fd432, %fd218, 0d0000000000000000;
	add.f64 	%fd433, %fd431, %fd432;
	mul.f64 	%fd434, %fd264, 0d0000000000000000;
	add.f64 	%fd435, %fd433, %fd434;
	fma.rn.f64 	%fd436, %fd306, 0d0000000000000000, %fd435;
	fma.rn.f64 	%fd437, %fd87, %fd338, %fd436;
	fma.rn.f64 	%fd438, %fd84, %fd360, %fd437;
	mul.f64 	%fd439, %fd38, %fd438;
	st.global.f64 	[%rd1+56], %fd439;
	fma.rn.f64 	%fd440, %fd81, %fd168, 0d0000000000000000;
	mul.f64 	%fd441, %fd221, 0d0000000000000000;
	add.f64 	%fd442, %fd440, %fd441;
	mul.f64 	%fd443, %fd267, 0d0000000000000000;
	add.f64 	%fd444, %fd442, %fd443;
	fma.rn.f64 	%fd445, %fd309, 0d0000000000000000, %fd444;
	fma.rn.f64 	%fd446, %fd87, %fd340, %fd445;
	fma.rn.f64 	%fd447, %fd84, %fd362, %fd446;
	mul.f64 	%fd448, %fd38, %fd447;
	st.global.f64 	[%rd1+64], %fd448;
	fma.rn.f64 	%fd449, %fd81, %fd175, 0d0000000000000000;
	mul.f64 	%fd450, %fd226, 0d0000000000000000;
	add.f64 	%fd451, %fd449, %fd450;
	mul.f64 	%fd452, %fd271, 0d0000000000000000;
	add.f64 	%fd453, %fd451, %fd452;
	fma.rn.f64 	%fd454, %fd313, 0d0000000000000000, %fd453;
	fma.rn.f64 	%fd455, %fd87, %fd342, %fd454;
	fma.rn.f64 	%fd456, %fd84, %fd364, %fd455;
	mul.f64 	%fd457, %fd38, %fd456;
	st.global.f64 	[%rd1+72], %fd457;
	fma.rn.f64 	%fd458, %fd81, %fd180, 0d0000000000000000;
	mul.f64 	%fd459, %fd230, 0d0000000000000000;
	add.f64 	%fd460, %fd458, %fd459;
	mul.f64 	%fd461, %fd275, 0d0000000000000000;
	add.f64 	%fd462, %fd460, %fd461;
	fma.rn.f64 	%fd463, %fd316, 0d0000000000000000, %fd462;
	fma.rn.f64 	%fd464, %fd87, %fd345, %fd463;
	fma.rn.f64 	%fd465, %fd84, %fd365, %fd464;
	mul.f64 	%fd466, %fd38, %fd465;
	st.global.f64 	[%rd1+80], %fd466;
	fma.rn.f64 	%fd467, %fd81, %fd183, 0d0000000000000000;
	mul.f64 	%fd468, %fd233, 0d0000000000000000;
	add.f64 	%fd469, %fd467, %fd468;
	mul.f64 	%fd470, %fd278, 0d0000000000000000;
	add.f64 	%fd471, %fd469, %fd470;
	fma.rn.f64 	%fd472, %fd319, 0d0000000000000000, %fd471;
	fma.rn.f64 	%fd473, %fd87, %fd347, %fd472;
	fma.rn.f64 	%fd474, %fd84, %fd367, %fd473;
	mul.f64 	%fd475, %fd38, %fd474;
	st.global.f64 	[%rd1+88], %fd475;
	fma.rn.f64 	%fd476, %fd127, 0d0000000000000000, 0d0000000000000000;
	fma.rn.f64 	%fd477, %fd84, %fd188, %fd476;
	add.f64 	%fd478, %fd477, %fd371;
	fma.rn.f64 	%fd479, %fd87, %fd283, %fd478;
	fma.rn.f64 	%fd480, %fd321, 0d0000000000000000, %fd479;
	fma.rn.f64 	%fd481, %fd81, %fd349, %fd480;
	mul.f64 	%fd482, %fd38, %fd481;
	st.global.f64 	[%rd1+96], %fd482;
	fma.rn.f64 	%fd483, %fd134, 0d0000000000000000, 0d0000000000000000;
	fma.rn.f64 	%fd484, %fd84, %fd193, %fd483;
	add.f64 	%fd485, %fd484, %fd380;
	fma.rn.f64 	%fd486, %fd87, %fd286, %fd485;
	fma.rn.f64 	%fd487, %fd324, 0d0000000000000000, %fd486;
	fma.rn.f64 	%fd488, %fd81, %fd350, %fd487;
	mul.f64 	%fd489, %fd38, %fd488;
	st.global.f64 	[%rd1+104], %fd489;
	fma.rn.f64 	%fd490, %fd138, 0d0000000000000000, 0d0000000000000000;
	fma.rn.f64 	%fd491, %fd84, %fd197, %fd490;
	add.f64 	%fd492, %fd491, %fd389;
	fma.rn.f64 	%fd493, %fd87, %fd289, %fd492;
	fma.rn.f64 	%fd494, %fd326, 0d0000000000000000, %fd493;
	fma.rn.f64 	%fd495, %fd81, %fd352, %fd494;
	mul.f64 	%fd496, %fd38, %fd495;
	st.global.f64 	[%rd1+112], %fd496;
	fma.rn.f64 	%fd497, %fd145, 0d0000000000000000, 0d0000000000000000;
	fma.rn.f64 	%fd498, %fd84, %fd202, %fd497;
	add.f64 	%fd499, %fd498, %fd398;
	fma.rn.f64 	%fd500, %fd87, %fd293, %fd499;
	fma.rn.f64 	%fd501, %fd328, 0d0000000000000000, %fd500;
	fma.rn.f64 	%fd502, %fd81, %fd354, %fd501;
	mul.f64 	%fd503, %fd38, %fd502;
	st.global.f64 	[%rd1+120], %fd503;
	fma.rn.f64 	%fd504, %fd150, 0d0000000000000000, 0d0000000000000000;
	fma.rn.f64 	%fd505, %fd84, %fd206, %fd504;
	add.f64 	%fd506, %fd505, %fd407;
	fma.rn.f64 	%fd507, %fd87, %fd296, %fd506;
	fma.rn.f64 	%fd508, %fd331, 0d0000000000000000, %fd507;
	fma.rn.f64 	%fd509, %fd81, %fd355, %fd508;
	mul.f64 	%fd510, %fd38, %fd509;
	st.global.f64 	[%rd1+128], %fd510;
	fma.rn.f64 	%fd511, %fd153, 0d0000000000000000, 0d0000000000000000;
	fma.rn.f64 	%fd512, %fd84, %fd209, %fd511;
	add.f64 	%fd513, %fd512, %fd416;
	fma.rn.f64 	%fd514, %fd87, %fd299, %fd513;
	fma.rn.f64 	%fd515, %fd333, 0d0000000000000000, %fd514;
	fma.rn.f64 	%fd516, %fd81, %fd357, %fd515;
	mul.f64 	%fd517, %fd38, %fd516;
	st.global.f64 	[%rd1+136], %fd517;
	fma.rn.f64 	%fd518, %fd160, 0d0000000000000000, 0d0000000000000000;
	fma.rn.f64 	%fd519, %fd84, %fd214, %fd518;
	add.f64 	%fd520, %fd519, %fd425;
	fma.rn.f64 	%fd521, %fd87, %fd303, %fd520;
	fma.rn.f64 	%fd522, %fd335, 0d0000000000000000, %fd521;
	fma.rn.f64 	%fd523, %fd81, %fd359, %fd522;
	mul.f64 	%fd524, %fd38, %fd523;
	st.global.f64 	[%rd1+144], %fd524;
	fma.rn.f64 	%fd525, %fd165, 0d0000000000000000, 0d0000000000000000;
	fma.rn.f64 	%fd526, %fd84, %fd218, %fd525;
	add.f64 	%fd527, %fd526, %fd434;
	fma.rn.f64 	%fd528, %fd87, %fd306, %fd527;
	fma.rn.f64 	%fd529, %fd338, 0d0000000000000000, %fd528;
	fma.rn.f64 	%fd530, %fd81, %fd360, %fd529;
	mul.f64 	%fd531, %fd38, %fd530;
	st.global.f64 	[%rd1+152], %fd531;
	fma.rn.f64 	%fd532, %fd168, 0d0000000000000000, 0d0000000000000000;
	fma.rn.f64 	%fd533, %fd84, %fd221, %fd532;
	add.f64 	%fd534, %fd533, %fd443;
	fma.rn.f64 	%fd535, %fd87, %fd309, %fd534;
	fma.rn.f64 	%fd536, %fd340, 0d0000000000000000, %fd535;
	fma.rn.f64 	%fd537, %fd81, %fd362, %fd536;
	mul.f64 	%fd538, %fd38, %fd537;
	st.global.f64 	[%rd1+160], %fd538;
	fma.rn.f64 	%fd539, %fd175, 0d0000000000000000, 0d0000000000000000;
	fma.rn.f64 	%fd540, %fd84, %fd226, %fd539;
	add.f64 	%fd541, %fd540, %fd452;
	fma.rn.f64 	%fd542, %fd87, %fd313, %fd541;
	fma.rn.f64 	%fd543, %fd342, 0d0000000000000000, %fd542;
	fma.rn.f64 	%fd544, %fd81, %fd364, %fd543;
	mul.f64 	%fd545, %fd38, %fd544;
	st.global.f64 	[%rd1+168], %fd545;
	fma.rn.f64 	%fd546, %fd180, 0d0000000000000000, 0d0000000000000000;
	fma.rn.f64 	%fd547, %fd84, %fd230, %fd546;
	add.f64 	%fd548, %fd547, %fd461;
	fma.rn.f64 	%fd549, %fd87, %fd316, %fd548;
	fma.rn.f64 	%fd550, %fd345, 0d0000000000000000, %fd549;
	fma.rn.f64 	%fd551, %fd81, %fd365, %fd550;
	mul.f64 	%fd552, %fd38, %fd551;
	st.global.f64 	[%rd1+176], %fd552;
	fma.rn.f64 	%fd553, %fd183, 0d0000000000000000, 0d0000000000000000;
	fma.rn.f64 	%fd554, %fd84, %fd233, %fd553;
	add.f64 	%fd555, %fd554, %fd470;
	fma.rn.f64 	%fd556, %fd87, %fd319, %fd555;
	fma.rn.f64 	%fd557, %fd347, 0d0000000000000000, %fd556;
	fma.rn.f64 	%fd558, %fd81, %fd367, %fd557;
	mul.f64 	%fd559, %fd38, %fd558;
	st.global.f64 	[%rd1+184], %fd559;
	add.f64 	%fd560, %fd476, %fd369;
	fma.rn.f64 	%fd561, %fd87, %fd237, %fd560;
	fma.rn.f64 	%fd562, %fd84, %fd283, %fd561;
	fma.rn.f64 	%fd563, %fd81, %fd321, %fd562;
	fma.rn.f64 	%fd564, %fd349, 0d0000000000000000, %fd563;
	mul.f64 	%fd565, %fd38, %fd564;
	st.global.f64 	[%rd1+192], %fd565;
	add.f64 	%fd566, %fd483, %fd378;
	fma.rn.f64 	%fd567, %fd87, %fd241, %fd566;
	fma.rn.f64 	%fd568, %fd84, %fd286, %fd567;
	fma.rn.f64 	%fd569, %fd81, %fd324, %fd568;
	fma.rn.f64 	%fd570, %fd350, 0d0000000000000000, %fd569;
	mul.f64 	%fd571, %fd38, %fd570;
	st.global.f64 	[%rd1+200], %fd571;
	add.f64 	%fd572, %fd490, %fd387;
	fma.rn.f64 	%fd573, %fd87, %fd245, %fd572;
	fma.rn.f64 	%fd574, %fd84, %fd289, %fd573;
	fma.rn.f64 	%fd575, %fd81, %fd326, %fd574;
	fma.rn.f64 	%fd576, %fd352, 0d0000000000000000, %fd575;
	mul.f64 	%fd577, %fd38, %fd576;
	st.global.f64 	[%rd1+208], %fd577;
	add.f64 	%fd578, %fd497, %fd396;
	fma.rn.f64 	%fd579, %fd87, %fd249, %fd578;
	fma.rn.f64 	%fd580, %fd84, %fd293, %fd579;
	fma.rn.f64 	%fd581, %fd81, %fd328, %fd580;
	fma.rn.f64 	%fd582, %fd354, 0d0000000000000000, %fd581;
	mul.f64 	%fd583, %fd38, %fd582;
	st.global.f64 	[%rd1+216], %fd583;
	add.f64 	%fd584, %fd504, %fd405;
	fma.rn.f64 	%fd585, %fd87, %fd253, %fd584;
	fma.rn.f64 	%fd586, %fd84, %fd296, %fd585;
	fma.rn.f64 	%fd587, %fd81, %fd331, %fd586;
	fma.rn.f64 	%fd588, %fd355, 0d0000000000000000, %fd587;
	mul.f64 	%fd589, %fd38, %fd588;
	st.global.f64 	[%rd1+224], %fd589;
	add.f64 	%fd590, %fd511, %fd414;
	fma.rn.f64 	%fd591, %fd87, %fd256, %fd590;
	fma.rn.f64 	%fd592, %fd84, %fd299, %fd591;
	fma.rn.f64 	%fd593, %fd81, %fd333, %fd592;
	fma.rn.f64 	%fd594, %fd357, 0d0000000000000000, %fd593;
	mul.f64 	%fd595, %fd38, %fd594;
	st.global.f64 	[%rd1+232], %fd595;
	add.f64 	%fd596, %fd518, %fd423;
	fma.rn.f64 	%fd597, %fd87, %fd260, %fd596;
	fma.rn.f64 	%fd598, %fd84, %fd303, %fd597;
	fma.rn.f64 	%fd599, %fd81, %fd335, %fd598;
	fma.rn.f64 	%fd600, %fd359, 0d0000000000000000, %fd599;
	mul.f64 	%fd601, %fd38, %fd600;
	st.global.f64 	[%rd1+240], %fd601;
	add.f64 	%fd602, %fd525, %fd432;
	fma.rn.f64 	%fd603, %fd87, %fd264, %fd602;
	fma.rn.f64 	%fd604, %fd84, %fd306, %fd603;
	fma.rn.f64 	%fd605, %fd81, %fd338, %fd604;
	fma.rn.f64 	%fd606, %fd360, 0d0000000000000000, %fd605;
	mul.f64 	%fd607, %fd38, %fd606;
	st.global.f64 	[%rd1+248], %fd607;
	add.f64 	%fd608, %fd532, %fd441;
	fma.rn.f64 	%fd609, %fd87, %fd267, %fd608;
	fma.rn.f64 	%fd610, %fd84, %fd309, %fd609;
	fma.rn.f64 	%fd611, %fd81, %fd340, %fd610;
	fma.rn.f64 	%fd612, %fd362, 0d0000000000000000, %fd611;
	mul.f64 	%fd613, %fd38, %fd612;
	st.global.f64 	[%rd1+256], %fd613;
	add.f64 	%fd614, %fd539, %fd450;
	fma.rn.f64 	%fd615, %fd87, %fd271, %fd614;
	fma.rn.f64 	%fd616, %fd84, %fd313, %fd615;
	fma.rn.f64 	%fd617, %fd81, %fd342, %fd616;
	fma.rn.f64 	%fd618, %fd364, 0d0000000000000000, %fd617;
	mul.f64 	%fd619, %fd38, %fd618;
	st.global.f64 	[%rd1+264], %fd619;
	add.f64 	%fd620, %fd546, %fd459;
	fma.rn.f64 	%fd621, %fd87, %fd275, %fd620;
	fma.rn.f64 	%fd622, %fd84, %fd316, %fd621;
	fma.rn.f64 	%fd623, %fd81, %fd345, %fd622;
	fma.rn.f64 	%fd624, %fd365, 0d0000000000000000, %fd623;
	mul.f64 	%fd625, %fd38, %fd624;
	st.global.f64 	[%rd1+272], %fd625;
	add.f64 	%fd626, %fd553, %fd468;
	fma.rn.f64 	%fd627, %fd87, %fd278, %fd626;
	fma.rn.f64 	%fd628, %fd84, %fd319, %fd627;
	fma.rn.f64 	%fd629, %fd81, %fd347, %fd628;
	fma.rn.f64 	%fd630, %fd367, 0d0000000000000000, %fd629;
	mul.f64 	%fd631, %fd38, %fd630;
	st.global.f64 	[%rd1+280], %fd631;
	fma.rn.f64 	%fd632, %fd90, %fd127, 0d0000000000000000;
	add.f64 	%fd633, %fd632, %fd369;
	add.f64 	%fd634, %fd633, %fd371;
	fma.rn.f64 	%fd635, %fd283, 0d0000000000000000, %fd634;
	fma.rn.f64 	%fd636, %fd96, %fd321, %fd635;
	fma.rn.f64 	%fd637, %fd93, %fd349, %fd636;
	mul.f64 	%fd638, %fd38, %fd637;
	st.global.f64 	[%rd1+288], %fd638;
	fma.rn.f64 	%fd639, %fd90, %fd134, 0d0000000000000000;
	add.f64 	%fd640, %fd639, %fd378;
	add.f64 	%fd641, %fd640, %fd380;
	fma.rn.f64 	%fd642, %fd286, 0d0000000000000000, %fd641;
	fma.rn.f64 	%fd643, %fd96, %fd324, %fd642;
	fma.rn.f64 	%fd644, %fd93, %fd350, %fd643;
	mul.f64 	%fd645, %fd38, %fd644;
	st.global.f64 	[%rd1+296], %fd645;
	fma.rn.f64 	%fd646, %fd90, %fd138, 0d0000000000000000;
	add.f64 	%fd647, %fd646, %fd387;
	add.f64 	%fd648, %fd647, %fd389;
	fma.rn.f64 	%fd649, %fd289, 0d0000000000000000, %fd648;
	fma.rn.f64 	%fd650, %fd96, %fd326, %fd649;
	fma.rn.f64 	%fd651, %fd93, %fd352, %fd650;
	mul.f64 	%fd652, %fd38, %fd651;
	st.global.f64 	[%rd1+304], %fd652;
	fma.rn.f64 	%fd653, %fd90, %fd145, 0d0000000000000000;
	add.f64 	%fd654, %fd653, %fd396;
	add.f64 	%fd655, %fd654, %fd398;
	fma.rn.f64 	%fd656, %fd293, 0d0000000000000000, %fd655;
	fma.rn.f64 	%fd657, %fd96, %fd328, %fd656;
	fma.rn.f64 	%fd658, %fd93, %fd354, %fd657;
	mul.f64 	%fd659, %fd38, %fd658;
	st.global.f64 	[%rd1+312], %fd659;
	fma.rn.f64 	%fd660, %fd90, %fd150, 0d0000000000000000;
	add.f64 	%fd661, %fd660, %fd405;
	add.f64 	%fd662, %fd661, %fd407;
	fma.rn.f64 	%fd663, %fd296, 0d0000000000000000, %fd662;
	fma.rn.f64 	%fd664, %fd96, %fd331, %fd663;
	fma.rn.f64 	%fd665, %fd93, %fd355, %fd664;
	mul.f64 	%fd666, %fd38, %fd665;
	st.global.f64 	[%rd1+320], %fd666;
	fma.rn.f64 	%fd667, %fd90, %fd153, 0d0000000000000000;
	add.f64 	%fd668, %fd667, %fd414;
	add.f64 	%fd669, %fd668, %fd416;
	fma.rn.f64 	%fd670, %fd299, 0d0000000000000000, %fd669;
	fma.rn.f64 	%fd671, %fd96, %fd333, %fd670;
	fma.rn.f64 	%fd672, %fd93, %fd357, %fd671;
	mul.f64 	%fd673, %fd38, %fd672;
	st.global.f64 	[%rd1+328], %fd673;
	fma.rn.f64 	%fd674, %fd90, %fd160, 0d0000000000000000;
	add.f64 	%fd675, %fd674, %fd423;
	add.f64 	%fd676, %fd675, %fd425;
	fma.rn.f64 	%fd677, %fd303, 0d0000000000000000, %fd676;
	fma.rn.f64 	%fd678, %fd96, %fd335, %fd677;
	fma.rn.f64 	%fd679, %fd93, %fd359, %fd678;
	mul.f64 	%fd680, %fd38, %fd679;
	st.global.f64 	[%rd1+336], %fd680;
	fma.rn.f64 	%fd681, %fd90, %fd165, 0d0000000000000000;
	add.f64 	%fd682, %fd681, %fd432;
	add.f64 	%fd683, %fd682, %fd434;
	fma.rn.f64 	%fd684, %fd306, 0d0000000000000000, %fd683;
	fma.rn.f64 	%fd685, %fd96, %fd338, %fd684;
	fma.rn.f64 	%fd686, %fd93, %fd360, %fd685;
	mul.f64 	%fd687, %fd38, %fd686;
	st.global.f64 	[%rd1+344], %fd687;
	fma.rn.f64 	%fd688, %fd90, %fd168, 0d0000000000000000;
	add.f64 	%fd689, %fd688, %fd441;
	add.f64 	%fd690, %fd689, %fd443;
	fma.rn.f64 	%fd691, %fd309, 0d0000000000000000, %fd690;
	fma.rn.f64 	%fd692, %fd96, %fd340, %fd691;
	fma.rn.f64 	%fd693, %fd93, %fd362, %fd692;
	mul.f64 	%fd694, %fd38, %fd693;
	st.global.f64 	[%rd1+352], %fd694;
	fma.rn.f64 	%fd695, %fd90, %fd175, 0d0000000000000000;
	add.f64 	%fd696, %fd695, %fd450;
	add.f64 	%fd697, %fd696, %fd452;
	fma.rn.f64 	%fd698, %fd313, 0d0000000000000000, %fd697;
	fma.rn.f64 	%fd699, %fd96, %fd342, %fd698;
	fma.rn.f64 	%fd700, %fd93, %fd364, %fd699;
	mul.f64 	%fd701, %fd38, %fd700;
	st.global.f64 	[%rd1+360], %fd701;
	fma.rn.f64 	%fd702, %fd90, %fd180, 0d0000000000000000;
	add.f64 	%fd703, %fd702, %fd459;
	add.f64 	%fd704, %fd703, %fd461;
	fma.rn.f64 	%fd705, %fd316, 0d0000000000000000, %fd704;
	fma.rn.f64 	%fd706, %fd96, %fd345, %fd705;
	fma.rn.f64 	%fd707, %fd93, %fd365, %fd706;
	mul.f64 	%fd708, %fd38, %fd707;
	st.global.f64 	[%rd1+368], %fd708;
	fma.rn.f64 	%fd709, %fd90, %fd183, 0d0000000000000000;
	add.f64 	%fd710, %fd709, %fd468;
	add.f64 	%fd711, %fd710, %fd470;
	fma.rn.f64 	%fd712, %fd319, 0d0000000000000000, %fd711;
	fma.rn.f64 	%fd713, %fd96, %fd347, %fd712;
	fma.rn.f64 	%fd714, %fd93, %fd367, %fd713;
	mul.f64 	%fd715, %fd38, %fd714;
	st.global.f64 	[%rd1+376], %fd715;
	fma.rn.f64 	%fd716, %fd93, %fd188, %fd476;
	add.f64 	%fd717, %fd716, %fd371;
	fma.rn.f64 	%fd718, %fd96, %fd283, %fd717;
	fma.rn.f64 	%fd719, %fd321, 0d0000000000000000, %fd718;
	fma.rn.f64 	%fd720, %fd90, %fd349, %fd719;
	mul.f64 	%fd721, %fd38, %fd720;
	st.global.f64 	[%rd1+384], %fd721;
	fma.rn.f64 	%fd722, %fd93, %fd193, %fd483;
	add.f64 	%fd723, %fd722, %fd380;
	fma.rn.f64 	%fd724, %fd96, %fd286, %fd723;
	fma.rn.f64 	%fd725, %fd324, 0d0000000000000000, %fd724;
	fma.rn.f64 	%fd726, %fd90, %fd350, %fd725;
	mul.f64 	%fd727, %fd38, %fd726;
	st.global.f64 	[%rd1+392], %fd727;
	fma.rn.f64 	%fd728, %fd93, %fd197, %fd490;
	add.f64 	%fd729, %fd728, %fd389;
	fma.rn.f64 	%fd730, %fd96, %fd289, %fd729;
	fma.rn.f64 	%fd731, %fd326, 0d0000000000000000, %fd730;
	fma.rn.f64 	%fd732, %fd90, %fd352, %fd731;
	mul.f64 	%fd733, %fd38, %fd732;
	st.global.f64 	[%rd1+400], %fd733;
	fma.rn.f64 	%fd734, %fd93, %fd202, %fd497;
	add.f64 	%fd735, %fd734, %fd398;
	fma.rn.f64 	%fd736, %fd96, %fd293, %fd735;
	fma.rn.f64 	%fd737, %fd328, 0d0000000000000000, %fd736;
	fma.rn.f64 	%fd738, %fd90, %fd354, %fd737;
	mul.f64 	%fd739, %fd38, %fd738;
	st.global.f64 	[%rd1+408], %fd739;
	fma.rn.f64 	%fd740, %fd93, %fd206, %fd504;
	add.f64 	%fd741, %fd740, %fd407;
	fma.rn.f64 	%fd742, %fd96, %fd296, %fd741;
	fma.rn.f64 	%fd743, %fd331, 0d0000000000000000, %fd742;
	fma.rn.f64 	%fd744, %fd90, %fd355, %fd743;
	mul.f64 	%fd745, %fd38, %fd744;
	st.global.f64 	[%rd1+416], %fd745;
	fma.rn.f64 	%fd746, %fd93, %fd209, %fd511;
	add.f64 	%fd747, %fd746, %fd416;
	fma.rn.f64 	%fd748, %fd96, %fd299, %fd747;
	fma.rn.f64 	%fd749, %fd333, 0d0000000000000000, %fd748;
	fma.rn.f64 	%fd750, %fd90, %fd357, %fd749;
	mul.f64 	%fd751, %fd38, %fd750;
	st.global.f64 	[%rd1+424], %fd751;
	fma.rn.f64 	%fd752, %fd93, %fd214, %fd518;
	add.f64 	%fd753, %fd752, %fd425;
	fma.rn.f64 	%fd754, %fd96, %fd303, %fd753;
	fma.rn.f64 	%fd755, %fd335, 0d0000000000000000, %fd754;
	fma.rn.f64 	%fd756, %fd90, %fd359, %fd755;
	mul.f64 	%fd757, %fd38, %fd756;
	st.global.f64 	[%rd1+432], %fd757;
	fma.rn.f64 	%fd758, %fd93, %fd218, %fd525;
	add.f64 	%fd759, %fd758, %fd434;
	fma.rn.f64 	%fd760, %fd96, %fd306, %fd759;
	fma.rn.f64 	%fd761, %fd338, 0d0000000000000000, %fd760;
	fma.rn.f64 	%fd762, %fd90, %fd360, %fd761;
	mul.f64 	%fd763, %fd38, %fd762;
	st.global.f64 	[%rd1+440], %fd763;
	fma.rn.f64 	%fd764, %fd93, %fd221, %fd532;
	add.f64 	%fd765, %fd764, %fd443;
	fma.rn.f64 	%fd766, %fd96, %fd309, %fd765;
	fma.rn.f64 	%fd767, %fd340, 0d0000000000000000, %fd766;
	fma.rn.f64 	%fd768, %fd90, %fd362, %fd767;
	mul.f64 	%fd769, %fd38, %fd768;
	st.global.f64 	[%rd1+448], %fd769;
	fma.rn.f64 	%fd770, %fd93, %fd226, %fd539;
	add.f64 	%fd771, %fd770, %fd452;
	fma.rn.f64 	%fd772, %fd96, %fd313, %fd771;
	fma.rn.f64 	%fd773, %fd342, 0d0000000000000000, %fd772;
	fma.rn.f64 	%fd774, %fd90, %fd364, %fd773;
	mul.f64 	%fd775, %fd38, %fd774;
	st.global.f64 	[%rd1+456], %fd775;
	fma.rn.f64 	%fd776, %fd93, %fd230, %fd546;
	add.f64 	%fd777, %fd776, %fd461;
	fma.rn.f64 	%fd778, %fd96, %fd316, %fd777;
	fma.rn.f64 	%fd779, %fd345, 0d0000000000000000, %fd778;
	fma.rn.f64 	%fd780, %fd90, %fd365, %fd779;
	mul.f64 	%fd781, %fd38, %fd780;
	st.global.f64 	[%rd1+464], %fd781;
	fma.rn.f64 	%fd782, %fd93, %fd233, %fd553;
	add.f64 	%fd783, %fd782, %fd470;
	fma.rn.f64 	%fd784, %fd96, %fd319, %fd783;
	fma.rn.f64 	%fd785, %fd347, 0d0000000000000000, %fd784;
	fma.rn.f64 	%fd786, %fd90, %fd367, %fd785;
	mul.f64 	%fd787, %fd38, %fd786;
	st.global.f64 	[%rd1+472], %fd787;
	fma.rn.f64 	%fd788, %fd96, %fd237, %fd560;
	fma.rn.f64 	%fd789, %fd93, %fd283, %fd788;
	fma.rn.f64 	%fd790, %fd90, %fd321, %fd789;
	fma.rn.f64 	%fd791, %fd349, 0d0000000000000000, %fd790;
	mul.f64 	%fd792, %fd38, %fd791;
	st.global.f64 	[%rd1+480], %fd792;
	fma.rn.f64 	%fd793, %fd96, %fd241, %fd566;
	fma.rn.f64 	%fd794, %fd93, %fd286, %fd793;
	fma.rn.f64 	%fd795, %fd90, %fd324, %fd794;
	fma.rn.f64 	%fd796, %fd350, 0d0000000000000000, %fd795;
	mul.f64 	%fd797, %fd38, %fd796;
	st.global.f64 	[%rd1+488], %fd797;
	fma.rn.f64 	%fd798, %fd96, %fd245, %fd572;
	fma.rn.f64 	%fd799, %fd93, %fd289, %fd798;
	fma.rn.f64 	%fd800, %fd90, %fd326, %fd799;
	fma.rn.f64 	%fd801, %fd352, 0d0000000000000000, %fd800;
	mul.f64 	%fd802, %fd38, %fd801;
	st.global.f64 	[%rd1+496], %fd802;
	fma.rn.f64 	%fd803, %fd96, %fd249, %fd578;
	fma.rn.f64 	%fd804, %fd93, %fd293, %fd803;
	fma.rn.f64 	%fd805, %fd90, %fd328, %fd804;
	fma.rn.f64 	%fd806, %fd354, 0d0000000000000000, %fd805;
	mul.f64 	%fd807, %fd38, %fd806;
	st.global.f64 	[%rd1+504], %fd807;
	fma.rn.f64 	%fd808, %fd96, %fd253, %fd584;
	fma.rn.f64 	%fd809, %fd93, %fd296, %fd808;
	fma.rn.f64 	%fd810, %fd90, %fd331, %fd809;
	fma.rn.f64 	%fd811, %fd355, 0d0000000000000000, %fd810;
	mul.f64 	%fd812, %fd38, %fd811;
	st.global.f64 	[%rd1+512], %fd812;
	fma.rn.f64 	%fd813, %fd96, %fd256, %fd590;
	fma.rn.f64 	%fd814, %fd93, %fd299, %fd813;
	fma.rn.f64 	%fd815, %fd90, %fd333, %fd814;
	fma.rn.f64 	%fd816, %fd357, 0d0000000000000000, %fd815;
	mul.f64 	%fd817, %fd38, %fd816;
	st.global.f64 	[%rd1+520], %fd817;
	fma.rn.f64 	%fd818, %fd96, %fd260, %fd596;
	fma.rn.f64 	%fd819, %fd93, %fd303, %fd818;
	fma.rn.f64 	%fd820, %fd90, %fd335, %fd819;
	fma.rn.f64 	%fd821, %fd359, 0d0000000000000000, %fd820;
	mul.f64 	%fd822, %fd38, %fd821;
	st.global.f64 	[%rd1+528], %fd822;
	fma.rn.f64 	%fd823, %fd96, %fd264, %fd602;
	fma.rn.f64 	%fd824, %fd93, %fd306, %fd823;
	fma.rn.f64 	%fd825, %fd90, %fd338, %fd824;
	fma.rn.f64 	%fd826, %fd360, 0d0000000000000000, %fd825;
	mul.f64 	%fd827, %fd38, %fd826;
	st.global.f64 	[%rd1+536], %fd827;
	fma.rn.f64 	%fd828, %fd96, %fd267, %fd608;
	fma.rn.f64 	%fd829, %fd93, %fd309, %fd828;
	fma.rn.f64 	%fd830, %fd90, %fd340, %fd829;
	fma.rn.f64 	%fd831, %fd362, 0d0000000000000000, %fd830;
	mul.f64 	%fd832, %fd38, %fd831;
	st.global.f64 	[%rd1+544], %fd832;
	fma.rn.f64 	%fd833, %fd96, %fd271, %fd614;
	fma.rn.f64 	%fd834, %fd93, %fd313, %fd833;
	fma.rn.f64 	%fd835, %fd90, %fd342, %fd834;
	fma.rn.f64 	%fd836, %fd364, 0d0000000000000000, %fd835;
	mul.f64 	%fd837, %fd38, %fd836;
	st.global.f64 	[%rd1+552], %fd837;
	fma.rn.f64 	%fd838, %fd96, %fd275, %fd620;
	fma.rn.f64 	%fd839, %fd93, %fd316, %fd838;
	fma.rn.f64 	%fd840, %fd90, %fd345, %fd839;
	fma.rn.f64 	%fd841, %fd365, 0d0000000000000000, %fd840;
	mul.f64 	%fd842, %fd38, %fd841;
	st.global.f64 	[%rd1+560], %fd842;
	fma.rn.f64 	%fd843, %fd96, %fd278, %fd626;
	fma.rn.f64 	%fd844, %fd93, %fd319, %fd843;
	fma.rn.f64 	%fd845, %fd90, %fd347, %fd844;
	fma.rn.f64 	%fd846, %fd367, 0d0000000000000000, %fd845;
	mul.f64 	%fd847, %fd38, %fd846;
	st.global.f64 	[%rd1+568], %fd847;
	fma.rn.f64 	%fd848, %fd98, %fd127, 0d0000000000000000;
	add.f64 	%fd849, %fd848, %fd369;
	add.f64 	%fd850, %fd849, %fd371;
	fma.rn.f64 	%fd851, %fd283, 0d0000000000000000, %fd850;
	fma.rn.f64 	%fd852, %fd102, %fd321, %fd851;
	fma.rn.f64 	%fd853, %fd100, %fd349, %fd852;
	mul.f64 	%fd854, %fd38, %fd853;
	st.global.f64 	[%rd1+576], %fd854;
	fma.rn.f64 	%fd855, %fd98, %fd134, 0d0000000000000000;
	add.f64 	%fd856, %fd855, %fd378;
	add.f64 	%fd857, %fd856, %fd380;
	fma.rn.f64 	%fd858, %fd286, 0d0000000000000000, %fd857;
	fma.rn.f64 	%fd859, %fd102, %fd324, %fd858;
	fma.rn.f64 	%fd860, %fd100, %fd350, %fd859;
	mul.f64 	%fd861, %fd38, %fd860;
	st.global.f64 	[%rd1+584], %fd861;
	fma.rn.f64 	%fd862, %fd98, %fd138, 0d0000000000000000;
	add.f64 	%fd863, %fd862, %fd387;
	add.f64 	%fd864, %fd863, %fd389;
	fma.rn.f64 	%fd865, %fd289, 0d0000000000000000, %fd864;
	fma.rn.f64 	%fd866, %fd102, %fd326, %fd865;
	fma.rn.f64 	%fd867, %fd100, %fd352, %fd866;
	mul.f64 	%fd868, %fd38, %fd867;
	st.global.f64 	[%rd1+592], %fd868;
	fma.rn.f64 	%fd869, %fd98, %fd145, 0d0000000000000000;
	add.f64 	%fd870, %fd869, %fd396;
	add.f64 	%fd871, %fd870, %fd398;
	fma.rn.f64 	%fd872, %fd293, 0d0000000000000000, %fd871;
	fma.rn.f64 	%fd873, %fd102, %fd328, %fd872;
	fma.rn.f64 	%fd874, %fd100, %fd354, %fd873;
	mul.f64 	%fd875, %fd38, %fd874;
	st.global.f64 	[%rd1+600], %fd875;
	fma.rn.f64 	%fd876, %fd98, %fd150, 0d0000000000000000;
	add.f64 	%fd877, %fd876, %fd405;
	add.f64 	%fd878, %fd877, %fd407;
	fma.rn.f64 	%fd879, %fd296, 0d0000000000000000, %fd878;
	fma.rn.f64 	%fd880, %fd102, %fd331, %fd879;
	fma.rn.f64 	%fd881, %fd100, %fd355, %fd880;
	mul.f64 	%fd882, %fd38, %fd881;
	st.global.f64 	[%rd1+608], %fd882;
	fma.rn.f64 	%fd883, %fd98, %fd153, 0d0000000000000000;
	add.f64 	%fd884, %fd883, %fd414;
	add.f64 	%fd885, %fd884, %fd416;
	fma.rn.f64 	%fd886, %fd299, 0d0000000000000000, %fd885;
	fma.rn.f64 	%fd887, %fd102, %fd333, %fd886;
	fma.rn.f64 	%fd888, %fd100, %fd357, %fd887;
	mul.f64 	%fd889, %fd38, %fd888;
	st.global.f64 	[%rd1+616], %fd889;
	fma.rn.f64 	%fd890, %fd98, %fd160, 0d0000000000000000;
	add.f64 	%fd891, %fd890, %fd423;
	add.f64 	%fd892, %fd891, %fd425;
	fma.rn.f64 	%fd893, %fd303, 0d0000000000000000, %fd892;
	fma.rn.f64 	%fd894, %fd102, %fd335, %fd893;
	fma.rn.f64 	%fd895, %fd100, %fd359, %fd894;
	mul.f64 	%fd896, %fd38, %fd895;
	st.global.f64 	[%rd1+624], %fd896;
	fma.rn.f64 	%fd897, %fd98, %fd165, 0d0000000000000000;
	add.f64 	%fd898, %fd897, %fd432;
	add.f64 	%fd899, %fd898, %fd434;
	fma.rn.f64 	%fd900, %fd306, 0d0000000000000000, %fd899;
	fma.rn.f64 	%fd901, %fd102, %fd338, %fd900;
	fma.rn.f64 	%fd902, %fd100, %fd360, %fd901;
	mul.f64 	%fd903, %fd38, %fd902;
	st.global.f64 	[%rd1+632], %fd903;
	fma.rn.f64 	%fd904, %fd98, %fd168, 0d0000000000000000;
	add.f64 	%fd905, %fd904, %fd441;
	add.f64 	%fd906, %fd905, %fd443;
	fma.rn.f64 	%fd907, %fd309, 0d0000000000000000, %fd906;
	fma.rn.f64 	%fd908, %fd102, %fd340, %fd907;
	fma.rn.f64 	%fd909, %fd100, %fd362, %fd908;
	mul.f64 	%fd910, %fd38, %fd909;
	st.global.f64 	[%rd1+640], %fd910;
	fma.rn.f64 	%fd911, %fd98, %fd175, 0d0000000000000000;
	add.f64 	%fd912, %fd911, %fd450;
	add.f64 	%fd913, %fd912, %fd452;
	fma.rn.f64 	%fd914, %fd313, 0d0000000000000000, %fd913;
	fma.rn.f64 	%fd915, %fd102, %fd342, %fd914;
	fma.rn.f64 	%fd916, %fd100, %fd364, %fd915;
	mul.f64 	%fd917, %fd38, %fd916;
	st.global.f64 	[%rd1+648], %fd917;
	fma.rn.f64 	%fd918, %fd98, %fd180, 0d0000000000000000;
	add.f64 	%fd919, %fd918, %fd459;
	add.f64 	%fd920, %fd919, %fd461;
	fma.rn.f64 	%fd921, %fd316, 0d0000000000000000, %fd920;
	fma.rn.f64 	%fd922, %fd102, %fd345, %fd921;
	fma.rn.f64 	%fd923, %fd100, %fd365, %fd922;
	mul.f64 	%fd924, %fd38, %fd923;
	st.global.f64 	[%rd1+656], %fd924;
	fma.rn.f64 	%fd925, %fd98, %fd183, 0d0000000000000000;
	add.f64 	%fd926, %fd925, %fd468;
	add.f64 	%fd927, %fd926, %fd470;
	fma.rn.f64 	%fd928, %fd319, 0d0000000000000000, %fd927;
	fma.rn.f64 	%fd929, %fd102, %fd347, %fd928;
	fma.rn.f64 	%fd930, %fd100, %fd367, %fd929;
	mul.f64 	%fd931, %fd38, %fd930;
	st.global.f64 	[%rd1+664], %fd931;
	fma.rn.f64 	%fd932, %fd100, %fd188, %fd476;
	add.f64 	%fd933, %fd932, %fd371;
	fma.rn.f64 	%fd934, %fd102, %fd283, %fd933;
	fma.rn.f64 	%fd935, %fd321, 0d0000000000000000, %fd934;
	fma.rn.f64 	%fd936, %fd98, %fd349, %fd935;
	mul.f64 	%fd937, %fd38, %fd936;
	st.global.f64 	[%rd1+672], %fd937;
	fma.rn.f64 	%fd938, %fd100, %fd193, %fd483;
	add.f64 	%fd939, %fd938, %fd380;
	fma.rn.f64 	%fd940, %fd102, %fd286, %fd939;
	fma.rn.f64 	%fd941, %fd324, 0d0000000000000000, %fd940;
	fma.rn.f64 	%fd942, %fd98, %fd350, %fd941;
	mul.f64 	%fd943, %fd38, %fd942;
	st.global.f64 	[%rd1+680], %fd943;
	fma.rn.f64 	%fd944, %fd100, %fd197, %fd490;
	add.f64 	%fd945, %fd944, %fd389;
	fma.rn.f64 	%fd946, %fd102, %fd289, %fd945;
	fma.rn.f64 	%fd947, %fd326, 0d0000000000000000, %fd946;
	fma.rn.f64 	%fd948, %fd98, %fd352, %fd947;
	mul.f64 	%fd949, %fd38, %fd948;
	st.global.f64 	[%rd1+688], %fd949;
	fma.rn.f64 	%fd950, %fd100, %fd202, %fd497;
	add.f64 	%fd951, %fd950, %fd398;
	fma.rn.f64 	%fd952, %fd102, %fd293, %fd951;
	fma.rn.f64 	%fd953, %fd328, 0d0000000000000000, %fd952;
	fma.rn.f64 	%fd954, %fd98, %fd354, %fd953;
	mul.f64 	%fd955, %fd38, %fd954;
	st.global.f64 	[%rd1+696], %fd955;
	fma.rn.f64 	%fd956, %fd100, %fd206, %fd504;
	add.f64 	%fd957, %fd956, %fd407;
	fma.rn.f64 	%fd958, %fd102, %fd296, %fd957;
	fma.rn.f64 	%fd959, %fd331, 0d0000000000000000, %fd958;
	fma.rn.f64 	%fd960, %fd98, %fd355, %fd959;
	mul.f64 	%fd961, %fd38, %fd960;
	st.global.f64 	[%rd1+704], %fd961;
	fma.rn.f64 	%fd962, %fd100, %fd209, %fd511;
	add.f64 	%fd963, %fd962, %fd416;
	fma.rn.f64 	%fd964, %fd102, %fd299, %fd963;
	fma.rn.f64 	%fd965, %fd333, 0d0000000000000000, %fd964;
	fma.rn.f64 	%fd966, %fd98, %fd357, %fd965;
	mul.f64 	%fd967, %fd38, %fd966;
	st.global.f64 	[%rd1+712], %fd967;
	fma.rn.f64 	%fd968, %fd100, %fd214, %fd518;
	add.f64 	%fd969, %fd968, %fd425;
	fma.rn.f64 	%fd970, %fd102, %fd303, %fd969;
	fma.rn.f64 	%fd971, %fd335, 0d0000000000000000, %fd970;
	fma.rn.f64 	%fd972, %fd98, %fd359, %fd971;
	mul.f64 	%fd973, %fd38, %fd972;
	st.global.f64 	[%rd1+720], %fd973;
	fma.rn.f64 	%fd974, %fd100, %fd218, %fd525;
	add.f64 	%fd975, %fd974, %fd434;
	fma.rn.f64 	%fd976, %fd102, %fd306, %fd975;
	fma.rn.f64 	%fd977, %fd338, 0d0000000000000000, %fd976;
	fma.rn.f64 	%fd978, %fd98, %fd360, %fd977;
	mul.f64 	%fd979, %fd38, %fd978;
	st.global.f64 	[%rd1+728], %fd979;
	fma.rn.f64 	%fd980, %fd100, %fd221, %fd532;
	add.f64 	%fd981, %fd980, %fd443;
	fma.rn.f64 	%fd982, %fd102, %fd309, %fd981;
	fma.rn.f64 	%fd983, %fd340, 0d0000000000000000, %fd982;
	fma.rn.f64 	%fd984, %fd98, %fd362, %fd983;
	mul.f64 	%fd985, %fd38, %fd984;
	st.global.f64 	[%rd1+736], %fd985;
	fma.rn.f64 	%fd986, %fd100, %fd226, %fd539;
	add.f64 	%fd987, %fd986, %fd452;
	fma.rn.f64 	%fd988, %fd102, %fd313, %fd987;
	fma.rn.f64 	%fd989, %fd342, 0d0000000000000000, %fd988;
	fma.rn.f64 	%fd990, %fd98, %fd364, %fd989;
	mul.f64 	%fd991, %fd38, %fd990;
	st.global.f64 	[%rd1+744], %fd991;
	fma.rn.f64 	%fd992, %fd100, %fd230, %fd546;
	add.f64 	%fd993, %fd992, %fd461;
	fma.rn.f64 	%fd994, %fd102, %fd316, %fd993;
	fma.rn.f64 	%fd995, %fd345, 0d0000000000000000, %fd994;
	fma.rn.f64 	%fd996, %fd98, %fd365, %fd995;
	mul.f64 	%fd997, %fd38, %fd996;
	st.global.f64 	[%rd1+752], %fd997;
	fma.rn.f64 	%fd998, %fd100, %fd233, %fd553;
	add.f64 	%fd999, %fd998, %fd470;
	fma.rn.f64 	%fd1000, %fd102, %fd319, %fd999;
	fma.rn.f64 	%fd1001, %fd347, 0d0000000000000000, %fd1000;
	fma.rn.f64 	%fd1002, %fd98, %fd367, %fd1001;
	mul.f64 	%fd1003, %fd38, %fd1002;
	st.global.f64 	[%rd1+760], %fd1003;
	fma.rn.f64 	%fd1004, %fd102, %fd237, %fd560;
	fma.rn.f64 	%fd1005, %fd100, %fd283, %fd1004;
	fma.rn.f64 	%fd1006, %fd98, %fd321, %fd1005;
	fma.rn.f64 	%fd1007, %fd349, 0d0000000000000000, %fd1006;
	mul.f64 	%fd1008, %fd38, %fd1007;
	st.global.f64 	[%rd1+768], %fd1008;
	fma.rn.f64 	%fd1009, %fd102, %fd241, %fd566;
	fma.rn.f64 	%fd1010, %fd100, %fd286, %fd1009;
	fma.rn.f64 	%fd1011, %fd98, %fd324, %fd1010;
	fma.rn.f64 	%fd1012, %fd350, 0d0000000000000000, %fd1011;
	mul.f64 	%fd1013, %fd38, %fd1012;
	st.global.f64 	[%rd1+776], %fd1013;
	fma.rn.f64 	%fd1014, %fd102, %fd245, %fd572;
	fma.rn.f64 	%fd1015, %fd100, %fd289, %fd1014;
	fma.rn.f64 	%fd1016, %fd98, %fd326, %fd1015;
	fma.rn.f64 	%fd1017, %fd352, 0d0000000000000000, %fd1016;
	mul.f64 	%fd1018, %fd38, %fd1017;
	st.global.f64 	[%rd1+784], %fd1018;
	fma.rn.f64 	%fd1019, %fd102, %fd249, %fd578;
	fma.rn.f64 	%fd1020, %fd100, %fd293, %fd1019;
	fma.rn.f64 	%fd1021, %fd98, %fd328, %fd1020;
	fma.rn.f64 	%fd1022, %fd354, 0d0000000000000000, %fd1021;
	mul.f64 	%fd1023, %fd38, %fd1022;
	st.global.f64 	[%rd1+792], %fd1023;
	fma.rn.f64 	%fd1024, %fd102, %fd253, %fd584;
	fma.rn.f64 	%fd1025, %fd100, %fd296, %fd1024;
	fma.rn.f64 	%fd1026, %fd98, %fd331, %fd1025;
	fma.rn.f64 	%fd1027, %fd355, 0d0000000000000000, %fd1026;
	mul.f64 	%fd1028, %fd38, %fd1027;
	st.global.f64 	[%rd1+800], %fd1028;
	fma.rn.f64 	%fd1029, %fd102, %fd256, %fd590;
	fma.rn.f64 	%fd1030, %fd100, %fd299, %fd1029;
	fma.rn.f64 	%fd1031, %fd98, %fd333, %fd1030;
	fma.rn.f64 	%fd1032, %fd357, 0d0000000000000000, %fd1031;
	mul.f64 	%fd1033, %fd38, %fd1032;
	st.global.f64 	[%rd1+808], %fd1033;
	fma.rn.f64 	%fd1034, %fd102, %fd260, %fd596;
	fma.rn.f64 	%fd1035, %fd100, %fd303, %fd1034;
	fma.rn.f64 	%fd1036, %fd98, %fd335, %fd1035;
	fma.rn.f64 	%fd1037, %fd359, 0d0000000000000000, %fd1036;
	mul.f64 	%fd1038, %fd38, %fd1037;
	st.global.f64 	[%rd1+816], %fd1038;
	fma.rn.f64 	%fd1039, %fd102, %fd264, %fd602;
	fma.rn.f64 	%fd1040, %fd100, %fd306, %fd1039;
	fma.rn.f64 	%fd1041, %fd98, %fd338, %fd1040;
	fma.rn.f64 	%fd1042, %fd360, 0d0000000000000000, %fd1041;
	mul.f64 	%fd1043, %fd38, %fd1042;
	st.global.f64 	[%rd1+824], %fd1043;
	fma.rn.f64 	%fd1044, %fd102, %fd267, %fd608;
	fma.rn.f64 	%fd1045, %fd100, %fd309, %fd1044;
	fma.rn.f64 	%fd1046, %fd98, %fd340, %fd1045;
	fma.rn.f64 	%fd1047, %fd362, 0d0000000000000000, %fd1046;
	mul.f64 	%fd1048, %fd38, %fd1047;
	st.global.f64 	[%rd1+832], %fd1048;
	fma.rn.f64 	%fd1049, %fd102, %fd271, %fd614;
	fma.rn.f64 	%fd1050, %fd100, %fd313, %fd1049;
	fma.rn.f64 	%fd1051, %fd98, %fd342, %fd1050;
	fma.rn.f64 	%fd1052, %fd364, 0d0000000000000000, %fd1051;
	mul.f64 	%fd1053, %fd38, %fd1052;
	st.global.f64 	[%rd1+840], %fd1053;
	fma.rn.f64 	%fd1054, %fd102, %fd275, %fd620;
	fma.rn.f64 	%fd1055, %fd100, %fd316, %fd1054;
	fma.rn.f64 	%fd1056, %fd98, %fd345, %fd1055;
	fma.rn.f64 	%fd1057, %fd365, 0d0000000000000000, %fd1056;
	mul.f64 	%fd1058, %fd38, %fd1057;
	st.global.f64 	[%rd1+848], %fd1058;
	fma.rn.f64 	%fd1059, %fd102, %fd278, %fd626;
	fma.rn.f64 	%fd1060, %fd100, %fd319, %fd1059;
	fma.rn.f64 	%fd1061, %fd98, %fd347, %fd1060;
	fma.rn.f64 	%fd1062, %fd367, 0d0000000000000000, %fd1061;
	mul.f64 	%fd1063, %fd38, %fd1062;
	st.global.f64 	[%rd1+856], %fd1063;
	fma.rn.f64 	%fd1064, %fd104, %fd127, 0d0000000000000000;
	add.f64 	%fd1065, %fd1064, %fd369;
	add.f64 	%fd1066, %fd1065, %fd371;
	fma.rn.f64 	%fd1067, %fd283, 0d0000000000000000, %fd1066;
	fma.rn.f64 	%fd1068, %fd108, %fd321, %fd1067;
	fma.rn.f64 	%fd1069, %fd106, %fd349, %fd1068;
	mul.f64 	%fd1070, %fd38, %fd1069;
	st.global.f64 	[%rd1+864], %fd1070;
	fma.rn.f64 	%fd1071, %fd104, %fd134, 0d0000000000000000;
	add.f64 	%fd1072, %fd1071, %fd378;
	add.f64 	%fd1073, %fd1072, %fd380;
	fma.rn.f64 	%fd1074, %fd286, 0d0000000000000000, %fd1073;
	fma.rn.f64 	%fd1075, %fd108, %fd324, %fd1074;
	fma.rn.f64 	%fd1076, %fd106, %fd350, %fd1075;
	mul.f64 	%fd1077, %fd38, %fd1076;
	st.global.f64 	[%rd1+872], %fd1077;
	fma.rn.f64 	%fd1078, %fd104, %fd138, 0d0000000000000000;
	add.f64 	%fd1079, %fd1078, %fd387;
	add.f64 	%fd1080, %fd1079, %fd389;
	fma.rn.f64 	%fd1081, %fd289, 0d0000000000000000, %fd1080;
	fma.rn.f64 	%fd1082, %fd108, %fd326, %fd1081;
	fma.rn.f64 	%fd1083, %fd106, %fd352, %fd1082;
	mul.f64 	%fd1084, %fd38, %fd1083;
	st.global.f64 	[%rd1+880], %fd1084;
	fma.rn.f64 	%fd1085, %fd104, %fd145, 0d0000000000000000;
	add.f64 	%fd1086, %fd1085, %fd396;
	add.f64 	%fd1087, %fd1086, %fd398;
	fma.rn.f64 	%fd1088, %fd293, 0d0000000000000000, %fd1087;
	fma.rn.f64 	%fd1089, %fd108, %fd328, %fd1088;
	fma.rn.f64 	%fd1090, %fd106, %fd354, %fd1089;
	mul.f64 	%fd1091, %fd38, %fd1090;
	st.global.f64 	[%rd1+888], %fd1091;
	fma.rn.f64 	%fd1092, %fd104, %fd150, 0d0000000000000000;
	add.f64 	%fd1093, %fd1092, %fd405;
	add.f64 	%fd1094, %fd1093, %fd407;
	fma.rn.f64 	%fd1095, %fd296, 0d0000000000000000, %fd1094;
	fma.rn.f64 	%fd1096, %fd108, %fd331, %fd1095;
	fma.rn.f64 	%fd1097, %fd106, %fd355, %fd1096;
	mul.f64 	%fd1098, %fd38, %fd1097;
	st.global.f64 	[%rd1+896], %fd1098;
	fma.rn.f64 	%fd1099, %fd104, %fd153, 0d0000000000000000;
	add.f64 	%fd1100, %fd1099, %fd414;
	add.f64 	%fd1101, %fd1100, %fd416;
	fma.rn.f64 	%fd1102, %fd299, 0d0000000000000000, %fd1101;
	fma.rn.f64 	%fd1103, %fd108, %fd333, %fd1102;
	fma.rn.f64 	%fd1104, %fd106, %fd357, %fd1103;
	mul.f64 	%fd1105, %fd38, %fd1104;
	st.global.f64 	[%rd1+904], %fd1105;
	fma.rn.f64 	%fd1106, %fd104, %fd160, 0d0000000000000000;
	add.f64 	%fd1107, %fd1106, %fd423;
	add.f64 	%fd1108, %fd1107, %fd425;
	fma.rn.f64 	%fd1109, %fd303, 0d0000000000000000, %fd1108;
	fma.rn.f64 	%fd1110, %fd108, %fd335, %fd1109;
	fma.rn.f64 	%fd1111, %fd106, %fd359, %fd1110;
	mul.f64 	%fd1112, %fd38, %fd1111;
	st.global.f64 	[%rd1+912], %fd1112;
	fma.rn.f64 	%fd1113, %fd104, %fd165, 0d0000000000000000;
	add.f64 	%fd1114, %fd1113, %fd432;
	add.f64 	%fd1115, %fd1114, %fd434;
	fma.rn.f64 	%fd1116, %fd306, 0d0000000000000000, %fd1115;
	fma.rn.f64 	%fd1117, %fd108, %fd338, %fd1116;
	fma.rn.f64 	%fd1118, %fd106, %fd360, %fd1117;
	mul.f64 	%fd1119, %fd38, %fd1118;
	st.global.f64 	[%rd1+920], %fd1119;
	fma.rn.f64 	%fd1120, %fd104, %fd168, 0d0000000000000000;
	add.f64 	%fd1121, %fd1120, %fd441;
	add.f64 	%fd1122, %fd1121, %fd443;
	fma.rn.f64 	%fd1123, %fd309, 0d0000000000000000, %fd1122;
	fma.rn.f64 	%fd1124, %fd108, %fd340, %fd1123;
	fma.rn.f64 	%fd1125, %fd106, %fd362, %fd1124;
	mul.f64 	%fd1126, %fd38, %fd1125;
	st.global.f64 	[%rd1+928], %fd1126;
	fma.rn.f64 	%fd1127, %fd104, %fd175, 0d0000000000000000;
	add.f64 	%fd1128, %fd1127, %fd450;
	add.f64 	%fd1129, %fd1128, %fd452;
	fma.rn.f64 	%fd1130, %fd313, 0d0000000000000000, %fd1129;
	fma.rn.f64 	%fd1131, %fd108, %fd342, %fd1130;
	fma.rn.f64 	%fd1132, %fd106, %fd364, %fd1131;
	mul.f64 	%fd1133, %fd38, %fd1132;
	st.global.f64 	[%rd1+936], %fd1133;
	fma.rn.f64 	%fd1134, %fd104, %fd180, 0d0000000000000000;
	add.f64 	%fd1135, %fd1134, %fd459;
	add.f64 	%fd1136, %fd1135, %fd461;
	fma.rn.f64 	%fd1137, %fd316, 0d0000000000000000, %fd1136;
	fma.rn.f64 	%fd1138, %fd108, %fd345, %fd1137;
	fma.rn.f64 	%fd1139, %fd106, %fd365, %fd1138;
	mul.f64 	%fd1140, %fd38, %fd1139;
	st.global.f64 	[%rd1+944], %fd1140;
	fma.rn.f64 	%fd1141, %fd104, %fd183, 0d0000000000000000;
	add.f64 	%fd1142, %fd1141, %fd468;
	add.f64 	%fd1143, %fd1142, %fd470;
	fma.rn.f64 	%fd1144, %fd319, 0d0000000000000000, %fd1143;
	fma.rn.f64 	%fd1145, %fd108, %fd347, %fd1144;
	fma.rn.f64 	%fd1146, %fd106, %fd367, %fd1145;
	mul.f64 	%fd1147, %fd38, %fd1146;
	st.global.f64 	[%rd1+952], %fd1147;
	fma.rn.f64 	%fd1148, %fd106, %fd188, %fd476;
	add.f64 	%fd1149, %fd1148, %fd371;
	fma.rn.f64 	%fd1150, %fd108, %fd283, %fd1149;
	fma.rn.f64 	%fd1151, %fd321, 0d0000000000000000, %fd1150;
	fma.rn.f64 	%fd1152, %fd104, %fd349, %fd1151;
	mul.f64 	%fd1153, %fd38, %fd1152;
	st.global.f64 	[%rd1+960], %fd1153;
	fma.rn.f64 	%fd1154, %fd106, %fd193, %fd483;
	add.f64 	%fd1155, %fd1154, %fd380;
	fma.rn.f64 	%fd1156, %fd108, %fd286, %fd1155;
	fma.rn.f64 	%fd1157, %fd324, 0d0000000000000000, %fd1156;
	fma.rn.f64 	%fd1158, %fd104, %fd350, %fd1157;
	mul.f64 	%fd1159, %fd38, %fd1158;
	st.global.f64 	[%rd1+968], %fd1159;
	fma.rn.f64 	%fd1160, %fd106, %fd197, %fd490;
	add.f64 	%fd1161, %fd1160, %fd389;
	fma.rn.f64 	%fd1162, %fd108, %fd289, %fd1161;
	fma.rn.f64 	%fd1163, %fd326, 0d0000000000000000, %fd1162;
	fma.rn.f64 	%fd1164, %fd104, %fd352, %fd1163;
	mul.f64 	%fd1165, %fd38, %fd1164;
	st.global.f64 	[%rd1+976], %fd1165;
	fma.rn.f64 	%fd1166, %fd106, %fd202, %fd497;
	add.f64 	%fd1167, %fd1166, %fd398;
	fma.rn.f64 	%fd1168, %fd108, %fd293, %fd1167;
	fma.rn.f64 	%fd1169, %fd328, 0d0000000000000000, %fd1168;
	fma.rn.f64 	%fd1170, %fd104, %fd354, %fd1169;
	mul.f64 	%fd1171, %fd38, %fd1170;
	st.global.f64 	[%rd1+984], %fd1171;
	fma.rn.f64 	%fd1172, %fd106, %fd206, %fd504;
	add.f64 	%fd1173, %fd1172, %fd407;
	fma.rn.f64 	%fd1174, %fd108, %fd296, %fd1173;
	fma.rn.f64 	%fd1175, %fd331, 0d0000000000000000, %fd1174;
	fma.rn.f64 	%fd1176, %fd104, %fd355, %fd1175;
	mul.f64 	%fd1177, %fd38, %fd1176;
	st.global.f64 	[%rd1+992], %fd1177;
	fma.rn.f64 	%fd1178, %fd106, %fd209, %fd511;
	add.f64 	%fd1179, %fd1178, %fd416;
	fma.rn.f64 	%fd1180, %fd108, %fd299, %fd1179;
	fma.rn.f64 	%fd1181, %fd333, 0d0000000000000000, %fd1180;
	fma.rn.f64 	%fd1182, %fd104, %fd357, %fd1181;
	mul.f64 	%fd1183, %fd38, %fd1182;
	st.global.f64 	[%rd1+1000], %fd1183;
	fma.rn.f64 	%fd1184, %fd106, %fd214, %fd518;
	add.f64 	%fd1185, %fd1184, %fd425;
	fma.rn.f64 	%fd1186, %fd108, %fd303, %fd1185;
	fma.rn.f64 	%fd1187, %fd335, 0d0000000000000000, %fd1186;
	fma.rn.f64 	%fd1188, %fd104, %fd359, %fd1187;
	mul.f64 	%fd1189, %fd38, %fd1188;
	st.global.f64 	[%rd1+1008], %fd1189;
	fma.rn.f64 	%fd1190, %fd106, %fd218, %fd525;
	add.f64 	%fd1191, %fd1190, %fd434;
	fma.rn.f64 	%fd1192, %fd108, %fd306, %fd1191;
	fma.rn.f64 	%fd1193, %fd338, 0d0000000000000000, %fd1192;
	fma.rn.f64 	%fd1194, %fd104, %fd360, %fd1193;
	mul.f64 	%fd1195, %fd38, %fd1194;
	st.global.f64 	[%rd1+1016], %fd1195;
	fma.rn.f64 	%fd1196, %fd106, %fd221, %fd532;
	add.f64 	%fd1197, %fd1196, %fd443;
	fma.rn.f64 	%fd1198, %fd108, %fd309, %fd1197;
	fma.rn.f64 	%fd1199, %fd340, 0d0000000000000000, %fd1198;
	fma.rn.f64 	%fd1200, %fd104, %fd362, %fd1199;
	mul.f64 	%fd1201, %fd38, %fd1200;
	st.global.f64 	[%rd1+1024], %fd1201;
	fma.rn.f64 	%fd1202, %fd106, %fd226, %fd539;
	add.f64 	%fd1203, %fd1202, %fd452;
	fma.rn.f64 	%fd1204, %fd108, %fd313, %fd1203;
	fma.rn.f64 	%fd1205, %fd342, 0d0000000000000000, %fd1204;
	fma.rn.f64 	%fd1206, %fd104, %fd364, %fd1205;
	mul.f64 	%fd1207, %fd38, %fd1206;
	st.global.f64 	[%rd1+1032], %fd1207;
	fma.rn.f64 	%fd1208, %fd106, %fd230, %fd546;
	add.f64 	%fd1209, %fd1208, %fd461;
	fma.rn.f64 	%fd1210, %fd108, %fd316, %fd1209;
	fma.rn.f64 	%fd1211, %fd345, 0d0000000000000000, %fd1210;
	fma.rn.f64 	%fd1212, %fd104, %fd365, %fd1211;
	mul.f64 	%fd1213, %fd38, %fd1212;
	st.global.f64 	[%rd1+1040], %fd1213;
	fma.rn.f64 	%fd1214, %fd106, %fd233, %fd553;
	add.f64 	%fd1215, %fd1214, %fd470;
	fma.rn.f64 	%fd1216, %fd108, %fd319, %fd1215;
	fma.rn.f64 	%fd1217, %fd347, 0d0000000000000000, %fd1216;
	fma.rn.f64 	%fd1218, %fd104, %fd367, %fd1217;
	mul.f64 	%fd1219, %fd38, %fd1218;
	st.global.f64 	[%rd1+1048], %fd1219;
	fma.rn.f64 	%fd1220, %fd108, %fd237, %fd560;
	fma.rn.f64 	%fd1221, %fd106, %fd283, %fd1220;
	fma.rn.f64 	%fd1222, %fd104, %fd321, %fd1221;
	fma.rn.f64 	%fd1223, %fd349, 0d0000000000000000, %fd1222;
	mul.f64 	%fd1224, %fd38, %fd1223;
	st.global.f64 	[%rd1+1056], %fd1224;
	fma.rn.f64 	%fd1225, %fd108, %fd241, %fd566;
	fma.rn.f64 	%fd1226, %fd106, %fd286, %fd1225;
	fma.rn.f64 	%fd1227, %fd104, %fd324, %fd1226;
	fma.rn.f64 	%fd1228, %fd350, 0d0000000000000000, %fd1227;
	mul.f64 	%fd1229, %fd38, %fd1228;
	st.global.f64 	[%rd1+1064], %fd1229;
	fma.rn.f64 	%fd1230, %fd108, %fd245, %fd572;
	fma.rn.f64 	%fd1231, %fd106, %fd289, %fd1230;
	fma.rn.f64 	%fd1232, %fd104, %fd326, %fd1231;
	fma.rn.f64 	%fd1233, %fd352, 0d0000000000000000, %fd1232;
	mul.f64 	%fd1234, %fd38, %fd1233;
	st.global.f64 	[%rd1+1072], %fd1234;
	fma.rn.f64 	%fd1235, %fd108, %fd249, %fd578;
	fma.rn.f64 	%fd1236, %fd106, %fd293, %fd1235;
	fma.rn.f64 	%fd1237, %fd104, %fd328, %fd1236;
	fma.rn.f64 	%fd1238, %fd354, 0d0000000000000000, %fd1237;
	mul.f64 	%fd1239, %fd38, %fd1238;
	st.global.f64 	[%rd1+1080], %fd1239;
	fma.rn.f64 	%fd1240, %fd108, %fd253, %fd584;
	fma.rn.f64 	%fd1241, %fd106, %fd296, %fd1240;
	fma.rn.f64 	%fd1242, %fd104, %fd331, %fd1241;
	fma.rn.f64 	%fd1243, %fd355, 0d0000000000000000, %fd1242;
	mul.f64 	%fd1244, %fd38, %fd1243;
	st.global.f64 	[%rd1+1088], %fd1244;
	fma.rn.f64 	%fd1245, %fd108, %fd256, %fd590;
	fma.rn.f64 	%fd1246, %fd106, %fd299, %fd1245;
	fma.rn.f64 	%fd1247, %fd104, %fd333, %fd1246;
	fma.rn.f64 	%fd1248, %fd357, 0d0000000000000000, %fd1247;
	mul.f64 	%fd1249, %fd38, %fd1248;
	st.global.f64 	[%rd1+1096], %fd1249;
	fma.rn.f64 	%fd1250, %fd108, %fd260, %fd596;
	fma.rn.f64 	%fd1251, %fd106, %fd303, %fd1250;
	fma.rn.f64 	%fd1252, %fd104, %fd335, %fd1251;
	fma.rn.f64 	%fd1253, %fd359, 0d0000000000000000, %fd1252;
	mul.f64 	%fd1254, %fd38, %fd1253;
	st.global.f64 	[%rd1+1104], %fd1254;
	fma.rn.f64 	%fd1255, %fd108, %fd264, %fd602;
	fma.rn.f64 	%fd1256, %fd106, %fd306, %fd1255;
	fma.rn.f64 	%fd1257, %fd104, %fd338, %fd1256;
	fma.rn.f64 	%fd1258, %fd360, 0d0000000000000000, %fd1257;
	mul.f64 	%fd1259, %fd38, %fd1258;
	st.global.f64 	[%rd1+1112], %fd1259;
	fma.rn.f64 	%fd1260, %fd108, %fd267, %fd608;
	fma.rn.f64 	%fd1261, %fd106, %fd309, %fd1260;
	fma.rn.f64 	%fd1262, %fd104, %fd340, %fd1261;
	fma.rn.f64 	%fd1263, %fd362, 0d0000000000000000, %fd1262;
	mul.f64 	%fd1264, %fd38, %fd1263;
	st.global.f64 	[%rd1+1120], %fd1264;
	fma.rn.f64 	%fd1265, %fd108, %fd271, %fd614;
	fma.rn.f64 	%fd1266, %fd106, %fd313, %fd1265;
	fma.rn.f64 	%fd1267, %fd104, %fd342, %fd1266;
	fma.rn.f64 	%fd1268, %fd364, 0d0000000000000000, %fd1267;
	mul.f64 	%fd1269, %fd38, %fd1268;
	st.global.f64 	[%rd1+1128], %fd1269;
	fma.rn.f64 	%fd1270, %fd108, %fd275, %fd620;
	fma.rn.f64 	%fd1271, %fd106, %fd316, %fd1270;
	fma.rn.f64 	%fd1272, %fd104, %fd345, %fd1271;
	fma.rn.f64 	%fd1273, %fd365, 0d0000000000000000, %fd1272;
	mul.f64 	%fd1274, %fd38, %fd1273;
	st.global.f64 	[%rd1+1136], %fd1274;
	fma.rn.f64 	%fd1275, %fd108, %fd278, %fd626;
	fma.rn.f64 	%fd1276, %fd106, %fd319, %fd1275;
	fma.rn.f64 	%fd1277, %fd104, %fd347, %fd1276;
	fma.rn.f64 	%fd1278, %fd367, 0d0000000000000000, %fd1277;
	mul.f64 	%fd1279, %fd38, %fd1278;
	st.global.f64 	[%rd1+1144], %fd1279;
$L__BB0_4:
	ret;

}


// ===== COMPILED SASS (sm_100) =====

	.target	sm_100

	.elftype	@"ET_EXEC"


//--------------------- .note.nv.tkinfo           --------------------------
	.section	.note.nv.tkinfo,"",@"SHT_NOTE"
	.sectionflags	@"SHF_NOTE_NV_TKINFO"
	.tkinfo
        /*0018*/ 	.word	0x00000002
        /*0030*/ 	.string	""
        /*0030*/ 	.string	"ptxas"
        /*0030*/ 	.string	"Cuda compilation tools, release 13.0, V13.0.88"
        /*0030*/ 	.string	"Build cuda_13.0.r13.0/compiler.36424714_0"
        /*0030*/ 	.string	"-arch sm_100 -m 64 "



//--------------------- .note.nv.cuinfo           --------------------------
	.section	.note.nv.cuinfo,"",@"SHT_NOTE"
	.sectionflags	@"SHF_NOTE_NV_CUINFO"
        /*0018*/ 	.short	0x0002
        /*001a*/ 	.short	0x0064
        /*001c*/ 	.short	0x0082
	.zero		2


//--------------------- .nv.info                  --------------------------
	.section	.nv.info,"",@"SHT_CUDA_INFO"
	.align	4


	//----- nvinfo : EIATTR_REGCOUNT
	.align		4
        /*0000*/ 	.byte	0x04, 0x2f
        /*0002*/ 	.short	(.L_1 - .L_0)
	.align		4
.L_0:
        /*0004*/ 	.word	index@(_Z16kernelKe_Tet4_3DPKdS0_S0_PKiddPdi)
        /*0008*/ 	.word	0x00000060


	//----- nvinfo : EIATTR_FRAME_SIZE
	.align		4
.L_1:
        /*000c*/ 	.byte	0x04, 0x11
        /*000e*/ 	.short	(.L_3 - .L_2)
	.align		4
.L_2:
        /*0010*/ 	.word	index@($__internal_1_$__cuda_sm20_div_rn_f64_full)
        /*0014*/ 	.word	0x00000000


	//----- nvinfo : EIATTR_FRAME_SIZE
	.align		4
.L_3:
        /*0018*/ 	.byte	0x04, 0x11
        /*001a*/ 	.short	(.L_5 - .L_4)
	.align		4
.L_4:
        /*001c*/ 	.word	index@($__internal_0_$__cuda_sm20_dblrcp_rn_slowpath_v3)
        /*0020*/ 	.word	0x00000000


	//----- nvinfo : EIATTR_FRAME_SIZE
	.align		4
.L_5:
        /*0024*/ 	.byte	0x04, 0x11
        /*0026*/ 	.short	(.L_7 - .L_6)
	.align		4
.L_6:
        /*0028*/ 	.word	index@(_Z16kernelKe_Tet4_3DPKdS0_S0_PKiddPdi)
        /*002c*/ 	.word	0x00000000


	//----- nvinfo : EIATTR_MIN_STACK_SIZE
	.align		4
.L_7:
        /*0030*/ 	.byte	0x04, 0x12
        /*0032*/ 	.short	(.L_9 - .L_8)
	.align		4
.L_8:
        /*0034*/ 	.word	index@(_Z16kernelKe_Tet4_3DPKdS0_S0_PKiddPdi)
        /*0038*/ 	.word	0x00000000
.L_9:


//--------------------- .nv.compat                --------------------------
	.section	.nv.compat,"",@"SHT_CUDA_COMPAT_INFO"
	.align	4
        /*0000*/ 	.byte	0x02, 0x09, 0x00, 0x00, 0x02, 0x02, 0x01, 0x00, 0x02, 0x05, 0x05, 0x00, 0x03, 0x07, 0x01, 0x01
        /*0010*/ 	.byte	0x02, 0x03, 0x00, 0x00, 0x02, 0x06, 0x01, 0x00, 0x04, 0x0b, 0x08, 0x00, 0x01, 0x00, 0x00, 0x00
        /*0020*/ 	.byte	0x00, 0x00, 0x00, 0x00


//--------------------- .nv.info._Z16kernelKe_Tet4_3DPKdS0_S0_PKiddPdi --------------------------
	.section	.nv.info._Z16kernelKe_Tet4_3DPKdS0_S0_PKiddPdi,"",@"SHT_CUDA_INFO"
	.sectionflags	@""
	.align	4


	//----- nvinfo : EIATTR_CUDA_API_VERSION
	.align		4
        /*0000*/ 	.byte	0x04, 0x37
        /*0002*/ 	.short	(.L_11 - .L_10)
.L_10:
        /*0004*/ 	.word	0x00000082


	//----- nvinfo : EIATTR_KPARAM_INFO
	.align		4
.L_11:
        /*0008*/ 	.byte	0x04, 0x17
        /*000a*/ 	.short	(.L_13 - .L_12)
.L_12:
        /*000c*/ 	.word	0x00000000
        /*0010*/ 	.short	0x0007
        /*0012*/ 	.short	0x0038
        /*0014*/ 	.byte	0x00, 0xf0, 0x11, 0x00


	//----- nvinfo : EIATTR_KPARAM_INFO
	.align		4
.L_13:
        /*0018*/ 	.byte	0x04, 0x17
        /*001a*/ 	.short	(.L_15 - .L_14)
.L_14:
        /*001c*/ 	.word	0x00000000
        /*0020*/ 	.short	0x0006
        /*0022*/ 	.short	0x0030
        /*0024*/ 	.byte	0x00, 0xf5, 0x21, 0x00


	//----- nvinfo : EIATTR_KPARAM_INFO
	.align		4
.L_15:
        /*0028*/ 	.byte	0x04, 0x17
        /*002a*/ 	.short	(.L_17 - .L_16)
.L_16:
        /*002c*/ 	.word	0x00000000
        /*0030*/ 	.short	0x0005
        /*0032*/ 	.short	0x0028
        /*0034*/ 	.byte	0x00, 0xf0, 0x21, 0x00


	//----- nvinfo : EIATTR_KPARAM_INFO
	.align		4
.L_17:
        /*0038*/ 	.byte	0x04, 0x17
        /*003a*/ 	.short	(.L_19 - .L_18)
.L_18:
        /*003c*/ 	.word	0x00000000
        /*0040*/ 	.short	0x0004
        /*0042*/ 	.short	0x0020
        /*0044*/ 	.byte	0x00, 0xf0, 0x21, 0x00


	//----- nvinfo : EIATTR_KPARAM_INFO
	.align		4
.L_19:
        /*0048*/ 	.byte	0x04, 0x17
        /*004a*/ 	.short	(.L_21 - .L_20)
.L_20:
        /*004c*/ 	.word	0x00000000
        /*0050*/ 	.short	0x0003
        /*0052*/ 	.short	0x0018
        /*0054*/ 	.byte	0x00, 0xf5, 0x21, 0x00


	//----- nvinfo : EIATTR_KPARAM_INFO
	.align		4
.L_21:
        /*0058*/ 	.byte	0x04, 0x17
        /*005a*/ 	.short	(.L_23 - .L_22)
.L_22:
        /*005c*/ 	.word	0x00000000
        /*0060*/ 	.short	0x0002
        /*0062*/ 	.short	0x0010
        /*0064*/ 	.byte	0x00, 0xf5, 0x21, 0x00


	//----- nvinfo : EIATTR_KPARAM_INFO
	.align		4
.L_23:
        /*0068*/ 	.byte	0x04, 0x17
        /*006a*/ 	.short	(.L_25 - .L_24)
.L_24:
        /*006c*/ 	.word	0x00000000
        /*0070*/ 	.short	0x0001
        /*0072*/ 	.short	0x0008
        /*0074*/ 	.byte	0x00, 0xf5, 0x21, 0x00


	//----- nvinfo : EIATTR_KPARAM_INFO
	.align		4
.L_25:
        /*0078*/ 	.byte	0x04, 0x17
        /*007a*/ 	.short	(.L_27 - .L_26)
.L_26:
        /*007c*/ 	.word	0x00000000
        /*0080*/ 	.short	0x0000
        /*0082*/ 	.short	0x0000
        /*0084*/ 	.byte	0x00, 0xf5, 0x21, 0x00


	//----- nvinfo : EIATTR_SPARSE_MMA_MASK
	.align		4
.L_27:
        /*0088*/ 	.byte	0x03, 0x50
        /*008a*/ 	.short	0x0000


	//----- nvinfo : EIATTR_MAXREG_COUNT
	.align		4
        /*008c*/ 	.byte	0x03, 0x1b
        /*008e*/ 	.short	0x00ff


	//----- nvinfo : EIATTR_MERCURY_ISA_VERSION
	.align		4
        /*0090*/ 	.byte	0x03, 0x5f
        /*0092*/ 	.short	0x0101


	//----- nvinfo : EIATTR_VRC_CTA_INIT_COUNT
	.align		4
        /*0094*/ 	.byte	0x02, 0x4a
	.zero		1
	.zero		1


	//----- nvinfo : EIATTR_EXIT_INSTR_OFFSETS
	.align		4
        /*0098*/ 	.byte	0x04, 0x1c
        /*009a*/ 	.short	(.L_29 - .L_28)


	//   ....[0]....
.L_28:
        /*009c*/ 	.word	0x00000070


	//   ....[1]....
        /*00a0*/ 	.word	0x00000d20


	//   ....[2]....
        /*00a4*/ 	.word	0x00006c30


	//----- nvinfo : EIATTR_CRS_STACK_SIZE
	.align		4
.L_29:
        /*00a8*/ 	.byte	0x04, 0x1e
        /*00aa*/ 	.short	(.L_31 - .L_30)
.L_30:
        /*00ac*/ 	.word	0x00000000


	//----- nvinfo : EIATTR_CBANK_PARAM_SIZE
	.align		4
.L_31:
        /*00b0*/ 	.byte	0x03, 0x19
        /*00b2*/ 	.short	0x003c


	//----- nvinfo : EIATTR_PARAM_CBANK
	.align		4
        /*00b4*/ 	.byte	0x04, 0x0a
        /*00b6*/ 	.short	(.L_33 - .L_32)
	.align		4
.L_32:
        /*00b8*/ 	.word	index@(.nv.constant0._Z16kernelKe_Tet4_3DPKdS0_S0_PKiddPdi)
        /*00bc*/ 	.short	0x0380
        /*00be*/ 	.short	0x003c


	//----- nvinfo : EIATTR_SW_WAR
	.align		4
.L_33:
        /*00c0*/ 	.byte	0x04, 0x36
        /*00c2*/ 	.short	(.L_35 - .L_34)
.L_34:
        /*00c4*/ 	.word	0x00000008
.L_35:


//--------------------- .nv.callgraph             --------------------------
	.section	.nv.callgraph,"",@"SHT_CUDA_CALLGRAPH"
	.align	4
	.sectionentsize	8
	.align		4
        /*0000*/ 	.word	0x00000000
	.align		4
        /*0004*/ 	.word	0xffffffff
	.align		4
        /*0008*/ 	.word	0x00000000
	.align		4
        /*000c*/ 	.word	0xfffffffe
	.align		4
        /*0010*/ 	.word	0x00000000
	.align		4
        /*0014*/ 	.word	0xfffffffd
	.align		4
        /*0018*/ 	.word	0x00000000
	.align		4
        /*001c*/ 	.word	0xfffffffc


//--------------------- .text._Z16kernelKe_Tet4_3DPKdS0_S0_PKiddPdi --------------------------
	.section	.text._Z16kernelKe_Tet4_3DPKdS0_S0_PKiddPdi,"ax",@progbits
	.align	128
        .global         _Z16kernelKe_Tet4_3DPKdS0_S0_PKiddPdi
        .type           _Z16kernelKe_Tet4_3DPKdS0_S0_PKiddPdi,@function
        .size           _Z16kernelKe_Tet4_3DPKdS0_S0_PKiddPdi,(.L_x_17 - _Z16kernelKe_Tet4_3DPKdS0_S0_PKiddPdi)
        .other          _Z16kernelKe_Tet4_3DPKdS0_S0_PKiddPdi,@"STO_CUDA_ENTRY STV_DEFAULT"
_Z16kernelKe_Tet4_3DPKdS0_S0_PKiddPdi:
.text._Z16kernelKe_Tet4_3DPKdS0_S0_PKiddPdi:
[----:B------:R-:W-:Y:S01]  /*0000*/  LDC R1, c[0x0][0x37c] ;  /* 0x0000df00ff017b82 */ /* 0x000fe20000000800 */
[----:B------:R-:W0:Y:S07]  /*0010*/  S2R R3, SR_TID.X ;  /* 0x0000000000037919 */ /* 0x000e2e0000002100 */
[----:B------:R-:W0:Y:S01]  /*0020*/  S2UR UR4, SR_CTAID.X ;  /* 0x00000000000479c3 */ /* 0x000e220000002500 */
[----:B------:R-:W1:Y:S07]  /*0030*/  LDCU UR5, c[0x0][0x3b8] ;  /* 0x00007700ff0577ac */ /* 0x000e6e0008000800 */
[----:B------:R-:W0:Y:S02]  /*0040*/  LDC R0, c[0x0][0x360] ;  /* 0x0000d800ff007b82 */ /* 0x000e240000000800 */
[----:B0-----:R-:W-:-:S05]  /*0050*/  IMAD R0, R0, UR4, R3 ;  /* 0x0000000400007c24 */ /* 0x001fca000f8e0203 */
[----:B-1----:R-:W-:-:S13]  /*0060*/  ISETP.GE.AND P0, PT, R0, UR5, PT ;  /* 0x0000000500007c0c */ /* 0x002fda000bf06270 */
[----:B------:R-:W-:Y:S05]  /*0070*/  @P0 EXIT ;  /* 0x000000000000094d */ /* 0x000fea0003800000 */
[----:B------:R-:W0:Y:S01]  /*0080*/  LDC.64 R2, c[0x0][0x398] ;  /* 0x0000e600ff027b82 */ /* 0x000e220000000a00 */
[----:B------:R-:W1:Y:S01]  /*0090*/  LDCU.64 UR4, c[0x0][0x358] ;  /* 0x00006b00ff0477ac */ /* 0x000e620008000a00 */
[----:B------:R-:W-:-:S06]  /*00a0*/  IMAD.SHL.U32 R5, R0, 0x4, RZ ;  /* 0x0000000400057824 */ /* 0x000fcc00078e00ff */
[----:B------:R-:W2:Y:S08]  /*00b0*/  LDC.64 R28, c[0x0][0x390] ;  /* 0x0000e400ff1c7b82 */ /* 0x000eb00000000a00 */
[----:B------:R-:W3:Y:S01]  /*00c0*/  LDC.64 R22, c[0x0][0x388] ;  /* 0x0000e200ff167b82 */ /* 0x000ee20000000a00 */
[----:B0-----:R-:W-:-:S07]  /*00d0*/  IMAD.WIDE R2, R5, 0x4, R2 ;  /* 0x0000000405027825 */ /* 0x001fce00078e0202 */
[----:B------:R-:W0:Y:S01]  /*00e0*/  LDC.64 R24, c[0x0][0x380] ;  /* 0x0000e000ff187b82 */ /* 0x000e220000000a00 */
[----:B-1----:R-:W2:Y:S04]  /*00f0*/  LDG.E.CONSTANT R15, desc[UR4][R2.64] ;  /* 0x00000004020f7981 */ /* 0x002ea8000c1e9900 */
[----:B------:R-:W4:Y:S04]  /*0100*/  LDG.E.CONSTANT R31, desc[UR4][R2.64+0x4] ;  /* 0x00000404021f7981 */ /* 0x000f28000c1e9900 */
[----:B------:R-:W5:Y:S04]  /*0110*/  LDG.E.CONSTANT R33, desc[UR4][R2.64+0xc] ;  /* 0x00000c0402217981 */ /* 0x000f68000c1e9900 */
[----:B------:R-:W5:Y:S01]  /*0120*/  LDG.E.CONSTANT R19, desc[UR4][R2.64+0x8] ;  /* 0x0000080402137981 */ /* 0x000f62000c1e9900 */
[----:B--2---:R-:W-:-:S04]  /*0130*/  IMAD.WIDE R6, R15, 0x8, R28 ;  /* 0x000000080f067825 */ /* 0x004fc800078e021c */
[----:B----4-:R-:W-:Y:S02]  /*0140*/  IMAD.WIDE R10, R31, 0x8, R28 ;  /* 0x000000081f0a7825 */ /* 0x010fe400078e021c */
[----:B------:R-:W2:Y:S02]  /*0150*/  LDG.E.64.CONSTANT R6, desc[UR4][R6.64] ;  /* 0x0000000406067981 */ /* 0x000ea4000c1e9b00 */
[--C-:B---3--:R-:W-:Y:S02]  /*0160*/  IMAD.WIDE R4, R15, 0x8, R22.reuse ;  /* 0x000000080f047825 */ /* 0x108fe400078e0216 */
[----:B------:R-:W2:Y:S02]  /*0170*/  LDG.E.64.CONSTANT R10, desc[UR4][R10.64] ;  /* 0x000000040a0a7981 */ /* 0x000ea4000c1e9b00 */
[----:B-----5:R-:W-:Y:S02]  /*0180*/  IMAD.WIDE R20, R33, 0x8, R22 ;  /* 0x0000000821147825 */ /* 0x020fe400078e0216 */
[----:B------:R-:W3:Y:S02]  /*0190*/  LDG.E.64.CONSTANT R16, desc[UR4][R4.64] ;  /* 0x0000000404107981 */ /* 0x000ee4000c1e9b00 */
[----:B------:R-:W-:-:S02]  /*01a0*/  IMAD.WIDE R12, R19, 0x8, R28 ;  /* 0x00000008130c7825 */ /* 0x000fc400078e021c */
[----:B------:R1:W3:Y:S02]  /*01b0*/  LDG.E.64.CONSTANT R26, desc[UR4][R20.64] ;  /* 0x00000004141a7981 */ /* 0x0002e4000c1e9b00 */
[----:B------:R-:W-:Y:S02]  /*01c0*/  IMAD.WIDE R28, R33, 0x8, R28 ;  /* 0x00000008211c7825 */ /* 0x000fe400078e021c */
[----:B------:R-:W4:Y:S02]  /*01d0*/  LDG.E.64.CONSTANT R12, desc[UR4][R12.64] ;  /* 0x000000040c0c7981 */ /* 0x000f24000c1e9b00 */
[----:B------:R-:W-:Y:S02]  /*01e0*/  IMAD.WIDE R8, R31, 0x8, R22 ;  /* 0x000000081f087825 */ /* 0x000fe400078e0216 */
[----:B------:R-:W5:Y:S02]  /*01f0*/  LDG.E.64.CONSTANT R28, desc[UR4][R28.64] ;  /* 0x000000041c1c7981 */ /* 0x000f64000c1e9b00 */
[----:B0-----:R-:W-:-:S02]  /*0200*/  IMAD.WIDE R2, R15, 0x8, R24 ;  /* 0x000000080f027825 */ /* 0x001fc400078e0218 */
[----:B------:R2:W5:Y:S02]  /*0210*/  LDG.E.64.CONSTANT R14, desc[UR4][R8.64] ;  /* 0x00000004080e7981 */ /* 0x000564000c1e9b00 */
[C---:B------:R-:W-:Y:S02]  /*0220*/  IMAD.WIDE R22, R19.reuse, 0x8, R22 ;  /* 0x0000000813167825 */ /* 0x040fe400078e0216 */
[----:B------:R-:W5:Y:S02]  /*0230*/  LDG.E.64.CONSTANT R2, desc[UR4][R2.64] ;  /* 0x0000000402027981 */ /* 0x000f64000c1e9b00 */
[--C-:B------:R-:W-:Y:S02]  /*0240*/  IMAD.WIDE R18, R19, 0x8, R24.reuse ;  /* 0x0000000813127825 */ /* 0x100fe400078e0218 */
[----:B------:R-:W5:Y:S02]  /*0250*/  LDG.E.64.CONSTANT R22, desc[UR4][R22.64] ;  /* 0x0000000416167981 */ /* 0x000f64000c1e9b00 */
[----:B-1----:R-:W-:-:S02]  /*0260*/  IMAD.WIDE R20, R31, 0x8, R24 ;  /* 0x000000081f147825 */ /* 0x002fc400078e0218 */
[----:B------:R-:W5:Y:S02]  /*0270*/  LDG.E.64.CONSTANT R18, desc[UR4][R18.64] ;  /* 0x0000000412127981 */ /* 0x000f64000c1e9b00 */
[----:B------:R-:W-:Y:S02]  /*0280*/  IMAD.WIDE R24, R33, 0x8, R24 ;  /* 0x0000000821187825 */ /* 0x000fe400078e0218 */
[----:B------:R-:W5:Y:S04]  /*0290*/  LDG.E.64.CONSTANT R20, desc[UR4][R20.64] ;  /* 0x0000000414147981 */ /* 0x000f68000c1e9b00 */
[----:B------:R-:W5:Y:S01]  /*02a0*/  LDG.E.64.CONSTANT R24, desc[UR4][R24.64] ;  /* 0x0000000418187981 */ /* 0x000f62000c1e9b00 */
[----:B--2---:R-:W-:Y:S02]  /*02b0*/  DADD R8, -R6, R10 ;  /* 0x0000000006087229 */ /* 0x004fe4000000010a */
[----:B---3--:R-:W-:-:S02]  /*02c0*/  DADD R4, -R16, R26 ;  /* 0x0000000010047229 */ /* 0x008fc4000000011a */
[C---:B----4-:R-:W-:Y:S02]  /*02d0*/  DADD R10, -R6.reuse, R12 ;  /* 0x00000000060a7229 */ /* 0x050fe4000000010c */
[----:B-----5:R-:W-:-:S04]  /*02e0*/  DADD R12, -R6, R28 ;  /* 0x00000000060c7229 */ /* 0x020fc8000000011c */
[----:B------:R-:W-:Y:S02]  /*02f0*/  DMUL R26, R4, R8 ;  /* 0x00000008041a7228 */ /* 0x000fe40000000000 */
[----:B------:R-:W-:Y:S02]  /*0300*/  DADD R14, -R16, R14 ;  /* 0x00000000100e7229 */ /* 0x000fe4000000010e */
[----:B------:R-:W-:Y:S02]  /*0310*/  DMUL R6, R4, R10 ;  /* 0x0000000a04067228 */ /* 0x000fe40000000000 */
[----:B------:R-:W-:-:S04]  /*0320*/  DADD R16, -R16, R22 ;  /* 0x0000000010107229 */ /* 0x000fc80000000116 */
[----:B------:R-:W-:Y:S02]  /*0330*/  DFMA R26, R14, R12, -R26 ;  /* 0x0000000c0e1a722b */ /* 0x000fe4000000081a */
[C---:B------:R-:W-:Y:S02]  /*0340*/  DADD R18, -R2.reuse, R18 ;  /* 0x0000000002127229 */ /* 0x040fe40000000112 */
[----:B------:R-:W-:Y:S02]  /*0350*/  DADD R20, -R2, R20 ;  /* 0x0000000002147229 */ /* 0x000fe40000000114 */
[C---:B------:R-:W-:Y:S02]  /*0360*/  DMUL R28, R16.reuse, R8 ;  /* 0x00000008101c7228 */ /* 0x040fe40000000000 */
[----:B------:R-:W-:Y:S02]  /*0370*/  DFMA R6, R16, R12, -R6 ;  /* 0x0000000c1006722b */ /* 0x000fe40000000806 */
[----:B------:R-:W-:-:S02]  /*0380*/  DMUL R22, R18, R26 ;  /* 0x0000001a12167228 */ /* 0x000fc40000000000 */
[----:B------:R-:W-:Y:S02]  /*0390*/  DADD R26, -R2, R24 ;  /* 0x00000000021a7229 */ /* 0x000fe40000000118 */
[----:B------:R-:W-:Y:S01]  /*03a0*/  DFMA R24, R14, R10, -R28 ;  /* 0x0000000a0e18722b */ /* 0x000fe2000000081c */
[----:B------:R-:W0:Y:S03]  /*03b0*/  LDC.64 R2, c[0x0][0x3b0] ;  /* 0x0000ec00ff027b82 */ /* 0x000e260000000a00 */
[----:B------:R-:W-:-:S08]  /*03c0*/  DFMA R6, R20, R6, -R22 ;  /* 0x000000061406722b */ /* 0x000fd00000000816 */
[----:B------:R-:W-:-:S08]  /*03d0*/  DFMA R24, R26, R24, R6 ;  /* 0x000000181a18722b */ /* 0x000fd00000000006 */
[----:B------:R-:W-:Y:S01]  /*03e0*/  DSETP.GTU.AND P0, PT, R24, RZ, PT ;  /* 0x000000ff1800722a */ /* 0x000fe20003f0c000 */
[----:B------:R-:W-:-:S04]  /*03f0*/  IMAD R7, R0, 0x90, RZ ;  /* 0x0000009000077824 */ /* 0x000fc800078e02ff */
[----:B0-----:R-:W-:-:S09]  /*0400*/  IMAD.WIDE R6, R7, 0x8, R2 ;  /* 0x0000000807067825 */ /* 0x001fd200078e0202 */
[----:B------:R-:W-:Y:S05]  /*0410*/  @P0 BRA `(.L_x_0) ;  /* 0x0000000800440947 */ /* 0x000fea0003800000 */
[----:B------:R-:W-:Y:S04]  /*0420*/  STG.E.64 desc[UR4][R6.64], RZ ;  /* 0x000000ff06007986 */ /* 0x000fe8000c101b04 */
        /* <DEDUP_REMOVED lines=142> */
[----:B------:R-:W-:Y:S01]  /*0d10*/  STG.E.64 desc[UR4][R6.64+0x478], RZ ;  /* 0x000478ff06007986 */ /* 0x000fe2000c101b04 */
[----:B------:R-:W-:Y:S05]  /*0d20*/  EXIT ;  /* 0x000000000000794d */ /* 0x000fea0003800000 */
.L_x_0:
[----:B------:R-:W0:Y:S01]  /*0d30*/  MUFU.RCP64H R3, R25 ;  /* 0x0000001900037308 */ /* 0x000e220000001800 */
[----:B------:R-:W-:Y:S01]  /*0d40*/  VIADD R2, R25, 0x300402 ;  /* 0x0030040219027836 */ /* 0x000fe20000000000 */
[----:B------:R-:W-:Y:S04]  /*0d50*/  BSSY.RECONVERGENT B0, `(.L_x_1) ;  /* 0x000000c000007945 */ /* 0x000fe80003800200 */
[----:B------:R-:W-:Y:S01]  /*0d60*/  FSETP.GEU.AND P0, PT, |R2|, 5.8789094863358348022e-39, PT ;  /* 0x004004020200780b */ /* 0x000fe20003f0e200 */
[----:B0-----:R-:W-:-:S08]  /*0d70*/  DFMA R22, -R24, R2, 1 ;  /* 0x3ff000001816742b */ /* 0x001fd00000000102 */
[----:B------:R-:W-:-:S08]  /*0d80*/  DFMA R22, R22, R22, R22 ;  /* 0x000000161616722b */ /* 0x000fd00000000016 */
[----:B------:R-:W-:-:S08]  /*0d90*/  DFMA R22, R2, R22, R2 ;  /* 0x000000160216722b */ /* 0x000fd00000000002 */
[----:B------:R-:W-:-:S08]  /*0da0*/  DFMA R28, -R24, R22, 1 ;  /* 0x3ff00000181c742b */ /* 0x000fd00000000116 */
[----:B------:R-:W-:Y:S01]  /*0db0*/  DFMA R22, R22, R28, R22 ;  /* 0x0000001c1616722b */ /* 0x000fe20000000016 */
[----:B------:R-:W-:Y:S10]  /*0dc0*/  @P0 BRA `(.L_x_2) ;  /* 0x0000000000100947 */ /* 0x000ff40003800000 */
[----:B------:R-:W-:-:S05]  /*0dd0*/  LOP3.LUT R0, R25, 0x7fffffff, RZ, 0xc0, !PT ;  /* 0x7fffffff19007812 */ /* 0x000fca00078ec0ff */
[----:B------:R-:W-:Y:S01]  /*0de0*/  VIADD R28, R0, 0xfff00000 ;  /* 0xfff00000001c7836 */ /* 0x000fe20000000000 */
[----:B------:R-:W-:-:S07]  /*0df0*/  MOV R0, 0xe10 ;  /* 0x00000e1000007802 */ /* 0x000fce0000000f00 */
[----:B------:R-:W-:Y:S05]  /*0e00*/  CALL.REL.NOINC `($__internal_0_$__cuda_sm20_dblrcp_rn_slowpath_v3) ;  /* 0x0000005c008c7944 */ /* 0x000fea0003c00000 */
.L_x_2:
[----:B------:R-:W-:Y:S05]  /*0e10*/  BSYNC.RECONVERGENT B0 ;  /* 0x0000000000007941 */ /* 0x000fea0003800200 */
.L_x_1:
[----:B------:R-:W0:Y:S01]  /*0e20*/  MUFU.RCP64H R3, 6 ;  /* 0x4018000000037908 */ /* 0x000e220000001800 */
[----:B------:R-:W-:Y:S01]  /*0e30*/  IMAD.MOV.U32 R30, RZ, RZ, 0x0 ;  /* 0x00000000ff1e7424 */ /* 0x000fe200078e00ff */
[----:B------:R-:W-:Y:S01]  /*0e40*/  FSETP.GEU.AND P1, PT, |R25|, 6.5827683646048100446e-37, PT ;  /* 0x036000001900780b */ /* 0x000fe20003f2e200 */
[----:B------:R-:W-:Y:S01]  /*0e50*/  IMAD.MOV.U32 R31, RZ, RZ, 0x40180000 ;  /* 0x40180000ff1f7424 */ /* 0x000fe200078e00ff */
[----:B------:R-:W-:Y:S01]  /*0e60*/  BSSY.RECONVERGENT B0, `(.L_x_3) ;  /* 0x0000015000007945 */ /* 0x000fe20003800200 */
[----:B------:R-:W-:-:S06]  /*0e70*/  IMAD.MOV.U32 R2, RZ, RZ, 0x1 ;  /* 0x00000001ff027424 */ /* 0x000fcc00078e00ff */
[----:B0-----:R-:W-:-:S08]  /*0e80*/  DFMA R28, R2, -R30, 1 ;  /* 0x3ff00000021c742b */ /* 0x001fd0000000081e */
[----:B------:R-:W-:-:S08]  /*0e90*/  DFMA R28, R28, R28, R28 ;  /* 0x0000001c1c1c722b */ /* 0x000fd0000000001c */
[----:B------:R-:W-:-:S08]  /*0ea0*/  DFMA R28, R2, R28, R2 ;  /* 0x0000001c021c722b */ /* 0x000fd00000000002 */
[----:B------:R-:W-:-:S08]  /*0eb0*/  DFMA R2, R28, -R30, 1 ;  /* 0x3ff000001c02742b */ /* 0x000fd0000000081e */
[----:B------:R-:W-:-:S08]  /*0ec0*/  DFMA R2, R28, R2, R28 ;  /* 0x000000021c02722b */ /* 0x000fd0000000001c */
[----:B------:R-:W-:-:S08]  /*0ed0*/  DMUL R28, R24, R2 ;  /* 0x00000002181c7228 */ /* 0x000fd00000000000 */
[----:B------:R-:W-:-:S08]  /*0ee0*/  DFMA R30, R28, -6, R24 ;  /* 0xc01800001c1e782b */ /* 0x000fd00000000018 */
[----:B------:R-:W-:-:S10]  /*0ef0*/  DFMA R2, R2, R30, R28 ;  /* 0x0000001e0202722b */ /* 0x000fd4000000001c */
[----:B------:R-:W-:-:S05]  /*0f00*/  FFMA R0, RZ, 2.375, R3 ;  /* 0x40180000ff007823 */ /* 0x000fca0000000003 */
[----:B------:R-:W-:-:S13]  /*0f10*/  FSETP.GT.AND P0, PT, |R0|, 1.469367938527859385e-39, PT ;  /* 0x001000000000780b */ /* 0x000fda0003f04200 */
[----:B------:R-:W-:Y:S05]  /*0f20*/  @P0 BRA P1, `(.L_x_4) ;  /* 0x0000000000200947 */ /* 0x000fea0000800000 */
[----:B------:R-:W-:Y:S01]  /*0f30*/  MOV R40, R24 ;  /* 0x0000001800287202 */ /* 0x000fe20000000f00 */
[----:B------:R-:W-:Y:S01]  /*0f40*/  IMAD.MOV.U32 R41, RZ, RZ, R25 ;  /* 0x000000ffff297224 */ /* 0x000fe200078e0019 */
[----:B------:R-:W-:Y:S01]  /*0f50*/  MOV R0, 0xf90 ;  /* 0x00000f9000007802 */ /* 0x000fe20000000f00 */
[----:B------:R-:W-:Y:S02]  /*0f60*/  IMAD.MOV.U32 R24, RZ, RZ, RZ ;  /* 0x000000ffff187224 */ /* 0x000fe400078e00ff */
[----:B------:R-:W-:-:S07]  /*0f70*/  IMAD.MOV.U32 R25, RZ, RZ, 0x40180000 ;  /* 0x40180000ff197424 */ /* 0x000fce00078e00ff */
[----:B------:R-:W-:Y:S05]  /*0f80*/  CALL.REL.NOINC `($__internal_1_$__cuda_sm20_div_rn_f64_full) ;  /* 0x0000005c00d47944 */ /* 0x000fea0003c00000 */
[----:B------:R-:W-:Y:S02]  /*0f90*/  IMAD.MOV.U32 R2, RZ, RZ, R46 ;  /* 0x000000ffff027224 */ /* 0x000fe400078e002e */
[----:B------:R-:W-:-:S07]  /*0fa0*/  IMAD.MOV.U32 R3, RZ, RZ, R47 ;  /* 0x000000ffff037224 */ /* 0x000fce00078e002f */
.L_x_4:
[----:B------:R-:W-:Y:S05]  /*0fb0*/  BSYNC.RECONVERGENT B0 ;  /* 0x0000000000007941 */ /* 0x000fea0003800200 */
.L_x_3:
[----:B------:R-:W0:Y:S01]  /*0fc0*/  LDC.64 R24, c[0x0][0x3a8] ;  /* 0x0000ea00ff187b82 */ /* 0x000e220000000a00 */
[----:B------:R-:W-:Y:S01]  /*0fd0*/  MOV R30, 0x1 ;  /* 0x00000001001e7802 */ /* 0x000fe20000000f00 */
[C---:B------:R-:W-:Y:S02]  /*0fe0*/  DMUL R44, R4.reuse, R8 ;  /* 0x00000008042c7228 */ /* 0x040fe40000000000 */
[----:B------:R-:W-:Y:S02]  /*0ff0*/  DMUL R40, R4, R10 ;  /* 0x0000000a04287228 */ /* 0x000fe40000000000 */
[-C--:B------:R-:W-:Y:S02]  /*1000*/  DMUL R46, R16, R8.reuse ;  /* 0x00000008102e7228 */ /* 0x080fe40000000000 */
[----:B------:R-:W-:Y:S01]  /*1010*/  DMUL R34, R18, R8 ;  /* 0x0000000812227228 */ /* 0x000fe20000000000 */
[----:B------:R-:W1:Y:S01]  /*1020*/  LDC R48, c[0x0][0x3a4] ;  /* 0x0000e900ff307b82 */ /* 0x000e620000000800 */
[----:B------:R-:W-:-:S02]  /*1030*/  DFMA R44, R14, R12, -R44 ;  /* 0x0000000c0e2c722b */ /* 0x000fc4000000082c */
[----:B------:R-:W-:Y:S02]  /*1040*/  DFMA R42, R16, R12, -R40 ;  /* 0x0000000c102a722b */ /* 0x000fe40000000828 */
[----:B------:R-:W-:Y:S02]  /*1050*/  DMUL R36, R18, R14 ;  /* 0x0000000e12247228 */ /* 0x000fe40000000000 */
[----:B------:R-:W-:-:S06]  /*1060*/  DFMA R34, R20, R10, -R34 ;  /* 0x0000000a1422722b */ /* 0x000fcc0000000822 */
[----:B------:R-:W-:Y:S02]  /*1070*/  DFMA R36, R20, R16, -R36 ;  /* 0x000000101424722b */ /* 0x000fe40000000824 */
[C---:B0-----:R-:W-:Y:S02]  /*1080*/  DADD R50, R24.reuse, R24 ;  /* 0x0000000018327229 */ /* 0x041fe40000000018 */
[----:B------:R-:W-:Y:S02]  /*1090*/  DADD R24, R24, 1 ;  /* 0x3ff0000018187429 */ /* 0x000fe40000000000 */
[----:B------:R-:W-:-:S04]  /*10a0*/  DMUL R34, R34, -R22 ;  /* 0x8000001622227228 */ /* 0x000fc80000000000 */
[----:B------:R-:W-:Y:S01]  /*10b0*/  DADD R50, -R50, 1 ;  /* 0x3ff0000032327429 */ /* 0x000fe20000000100 */
[----:B-1----:R-:W-:-:S07]  /*10c0*/  FSETP.GEU.AND P1, PT, |R48|, 6.5827683646048100446e-37, PT ;  /* 0x036000003000780b */ /* 0x002fce0003f2e200 */
[----:B------:R-:W-:-:S06]  /*10d0*/  DMUL R24, R24, R50 ;  /* 0x0000003218187228 */ /* 0x000fcc0000000000 */
[----:B------:R-:W0:Y:S02]  /*10e0*/  MUFU.RCP64H R31, R25 ;  /* 0x00000019001f7308 */ /* 0x000e240000001800 */
[----:B0-----:R-:W-:-:S08]  /*10f0*/  DFMA R28, -R24, R30, 1 ;  /* 0x3ff00000181c742b */ /* 0x001fd0000000011e */
[----:B------:R-:W-:Y:S02]  /*1100*/  DFMA R32, R28, R28, R28 ;  /* 0x0000001c1c20722b */ /* 0x000fe4000000001c */
[----:B------:R-:W-:-:S06]  /*1110*/  DMUL R28, R26, R10 ;  /* 0x0000000a1a1c7228 */ /* 0x000fcc0000000000 */
[----:B------:R-:W-:Y:S02]  /*1120*/  DFMA R38, R30, R32, R30 ;  /* 0x000000201e26722b */ /* 0x000fe4000000001e */
[C---:B------:R-:W-:Y:S01]  /*1130*/  DMUL R32, R26.reuse, R8 ;  /* 0x000000081a207228 */ /* 0x040fe20000000000 */
[----:B------:R-:W0:Y:S01]  /*1140*/  LDC.64 R8, c[0x0][0x3a0] ;  /* 0x0000e800ff087b82 */ /* 0x000e220000000a00 */
[----:B------:R-:W-:Y:S02]  /*1150*/  DMUL R30, R26, R16 ;  /* 0x000000101a1e7228 */ /* 0x000fe40000000000 */
[----:B------:R-:W-:Y:S02]  /*1160*/  DFMA R28, R18, R12, -R28 ;  /* 0x0000000c121c722b */ /* 0x000fe4000000081c */
[----:B------:R-:W-:Y:S02]  /*1170*/  DFMA R40, -R24, R38, 1 ;  /* 0x3ff000001828742b */ /* 0x000fe40000000126 */
[----:B------:R-:W-:-:S02]  /*1180*/  DFMA R32, R20, R12, -R32 ;  /* 0x0000000c1420722b */ /* 0x000fc40000000820 */
[----:B------:R-:W-:Y:S02]  /*1190*/  DMUL R26, R26, R14 ;  /* 0x0000000e1a1a7228 */ /* 0x000fe40000000000 */
[----:B------:R-:W-:Y:S02]  /*11a0*/  DFMA R12, R14, R10, -R46 ;  /* 0x0000000a0e0c722b */ /* 0x000fe4000000082e */
[----:B------:R-:W-:Y:S02]  /*11b0*/  DMUL R10, R44, -R22 ;  /* 0x800000162c0a7228 */ /* 0x000fe40000000000 */
[----:B------:R-:W-:Y:S02]  /*11c0*/  DFMA R38, R38, R40, R38 ;  /* 0x000000282626722b */ /* 0x000fe40000000026 */
[-C--:B------:R-:W-:Y:S02]  /*11d0*/  DFMA R30, R18, R4.reuse, -R30 ;  /* 0x00000004121e722b */ /* 0x080fe4000000081e */
[----:B------:R-:W-:-:S02]  /*11e0*/  DFMA R26, R20, R4, -R26 ;  /* 0x00000004141a722b */ /* 0x000fc4000000081a */
[----:B------:R-:W-:Y:S02]  /*11f0*/  DMUL R4, R42, R22 ;  /* 0x000000162a047228 */ /* 0x000fe40000000000 */
[----:B------:R-:W-:Y:S02]  /*1200*/  DMUL R18, RZ, R10 ;  /* 0x0000000aff127228 */ /* 0x000fe40000000000 */
[----:B------:R-:W-:Y:S02]  /*1210*/  DMUL R32, R32, R22 ;  /* 0x0000001620207228 */ /* 0x000fe40000000000 */
[----:B0-----:R-:W-:Y:S02]  /*1220*/  DMUL R42, R38, R8 ;  /* 0x00000008262a7228 */ /* 0x001fe40000000000 */
[----:B------:R-:W-:Y:S02]  /*1230*/  DMUL R16, R36, R22 ;  /* 0x0000001624107228 */ /* 0x000fe40000000000 */
[----:B------:R-:W-:-:S02]  /*1240*/  DADD R14, -R4, -R10 ;  /* 0x00000000040e7229 */ /* 0x000fc4000000090a */
[-C--:B------:R-:W-:Y:S02]  /*1250*/  DFMA R36, RZ, R4.reuse, R10 ;  /* 0x00000004ff24722b */ /* 0x080fe4000000000a */
[--C-:B------:R-:W-:Y:S02]  /*1260*/  DADD R20, R4, R18.reuse ;  /* 0x0000000004147229 */ /* 0x100fe40000000012 */
[----:B------:R-:W-:Y:S02]  /*1270*/  DFMA R44, RZ, R4, R18 ;  /* 0x00000004ff2c722b */ /* 0x000fe40000000012 */
[----:B------:R-:W-:Y:S02]  /*1280*/  DMUL R28, R28, -R22 ;  /* 0x800000161c1c7228 */ /* 0x000fe40000000000 */
[----:B------:R-:W-:Y:S02]  /*1290*/  DMUL R4, RZ, R32 ;  /* 0x00000020ff047228 */ /* 0x000fe40000000000 */
[----:B------:R-:W-:-:S02]  /*12a0*/  DFMA R10, -R24, R42, R8 ;  /* 0x0000002a180a722b */ /* 0x000fc40000000108 */
[-C--:B------:R-:W-:Y:S02]  /*12b0*/  DMUL R26, R26, -R22.reuse ;  /* 0x800000161a1a7228 */ /* 0x080fe40000000000 */
[----:B------:R-:W-:Y:S02]  /*12c0*/  DMUL R30, R30, R22 ;  /* 0x000000161e1e7228 */ /* 0x000fe40000000000 */
[--C-:B------:R-:W-:Y:S02]  /*12d0*/  DADD R8, R28, R4.reuse ;  /* 0x000000001c087229 */ /* 0x100fe40000000004 */
[----:B------:R-:W-:Y:S02]  /*12e0*/  DFMA R46, RZ, R28, R4 ;  /* 0x0000001cff2e722b */ /* 0x000fe40000000004 */
[----:B------:R-:W-:Y:S02]  /*12f0*/  DFMA R4, R38, R10, R42 ;  /* 0x0000000a2604722b */ /* 0x000fe4000000002a */
[----:B------:R-:W-:-:S02]  /*1300*/  DMUL R12, R12, R22 ;  /* 0x000000160c0c7228 */ /* 0x000fc40000000000 */
[----:B------:R-:W-:Y:S02]  /*1310*/  DMUL R22, RZ, R26 ;  /* 0x0000001aff167228 */ /* 0x000fe40000000000 */
[----:B------:R-:W-:Y:S02]  /*1320*/  DADD R10, -R30, -R26 ;  /* 0x000000001e0a7229 */ /* 0x000fe4000000091a */
[--C-:B------:R-:W-:Y:S02]  /*1330*/  DADD R18, -R28, -R32.reuse ;  /* 0x000000001c127229 */ /* 0x100fe40000000920 */
[----:B------:R-:W-:Y:S01]  /*1340*/  FFMA R0, RZ, R25, R5 ;  /* 0x00000019ff007223 */ /* 0x000fe20000000005 */
[----:B------:R-:W-:Y:S02]  /*1350*/  DFMA R40, RZ, R28, R32 ;  /* 0x0000001cff28722b */ /* 0x000fe40000000020 */
[----:B------:R-:W-:Y:S02]  /*1360*/  DFMA R42, RZ, R30, R26 ;  /* 0x0000001eff2a722b */ /* 0x000fe4000000001a */
[----:B------:R-:W-:Y:S01]  /*1370*/  FSETP.GT.AND P0, PT, |R0|, 1.469367938527859385e-39, PT ;  /* 0x001000000000780b */ /* 0x000fe20003f04200 */
[----:B------:R-:W-:-:S02]  /*1380*/  DADD R38, R30, R22 ;  /* 0x000000001e267229 */ /* 0x000fc40000000016 */
[----:B------:R-:W-:Y:S02]  /*1390*/  DFMA R22, RZ, R30, R22 ;  /* 0x0000001eff16722b */ /* 0x000fe40000000016 */
[C---:B------:R-:W-:Y:S02]  /*13a0*/  DADD R32, -R12.reuse, R14 ;  /* 0x000000000c207229 */ /* 0x040fe4000000010e */
[-C--:B------:R-:W-:Y:S02]  /*13b0*/  DFMA R28, RZ, R12.reuse, R36 ;  /* 0x0000000cff1c722b */ /* 0x080fe40000000024 */
[----:B------:R-:W-:Y:S02]  /*13c0*/  DFMA R30, RZ, R12, R20 ;  /* 0x0000000cff1e722b */ /* 0x000fe40000000014 */
[----:B------:R-:W-:Y:S02]  /*13d0*/  DADD R26, R12, R44 ;  /* 0x000000000c1a7229 */ /* 0x000fe4000000002c */
[----:B------:R-:W-:-:S02]  /*13e0*/  DADD R14, -R16, R10 ;  /* 0x00000000100e7229 */ /* 0x000fc4000000010a */
[C---:B------:R-:W-:Y:S02]  /*13f0*/  DADD R18, -R34.reuse, R18 ;  /* 0x0000000022127229 */ /* 0x040fe40000000112 */
[-C--:B------:R-:W-:Y:S02]  /*1400*/  DFMA R36, RZ, R34.reuse, R40 ;  /* 0x00000022ff24722b */ /* 0x080fe40000000028 */
[----:B------:R-:W-:Y:S02]  /*1410*/  DFMA R8, RZ, R34, R8 ;  /* 0x00000022ff08722b */ /* 0x000fe40000000008 */
[-C--:B------:R-:W-:Y:S02]  /*1420*/  DFMA R10, RZ, R16.reuse, R42 ;  /* 0x00000010ff0a722b */ /* 0x080fe4000000002a */
[----:B------:R-:W-:Y:S02]  /*1430*/  DFMA R12, RZ, R16, R38 ;  /* 0x00000010ff0c722b */ /* 0x000fe40000000026 */
[----:B------:R-:W-:-:S02]  /*1440*/  DADD R34, R34, R46 ;  /* 0x0000000022227229 */ /* 0x000fc4000000002e */
[----:B------:R-:W-:Y:S01]  /*1450*/  DADD R16, R16, R22 ;  /* 0x0000000010107229 */ /* 0x000fe20000000016 */
[----:B------:R-:W-:Y:S10]  /*1460*/  @P0 BRA P1, `(.L_x_5) ;  /* 0x00000000001c0947 */ /* 0x000ff40000800000 */
[----:B------:R-:W0:Y:S01]  /*1470*/  LDCU.64 UR6, c[0x0][0x3a0] ;  /* 0x00007400ff0677ac */ /* 0x000e220008000a00 */
[----:B------:R-:W-:Y:S01]  /*1480*/  MOV R0, 0x14c0 ;  /* 0x000014c000007802 */ /* 0x000fe20000000f00 */
[----:B0-----:R-:W-:Y:S02]  /*1490*/  IMAD.U32 R40, RZ, RZ, UR6 ;  /* 0x00000006ff287e24 */ /* 0x001fe4000f8e00ff */
[----:B------:R-:W-:-:S07]  /*14a0*/  IMAD.U32 R41, RZ, RZ, UR7 ;  /* 0x00000007ff297e24 */ /* 0x000fce000f8e00ff */
[----:B------:R-:W-:Y:S05]  /*14b0*/  CALL.REL.NOINC `($__internal_1_$__cuda_sm20_div_rn_f64_full) ;  /* 0x0000005800887944 */ /* 0x000fea0003c00000 */
[----:B------:R-:W-:Y:S02]  /*14c0*/  IMAD.MOV.U32 R4, RZ, RZ, R46 ;  /* 0x000000ffff047224 */ /* 0x000fe400078e002e */
[----:B------:R-:W-:-:S07]  /*14d0*/  IMAD.MOV.U32 R5, RZ, RZ, R47 ;  /* 0x000000ffff057224 */ /* 0x000fce00078e002f */
.L_x_5:
[----:B------:R-:W0:Y:S01]  /*14e0*/  LDC.64 R20, c[0x0][0x3a8] ;  /* 0x0000ea00ff147b82 */ /* 0x000e220000000a00 */
[----:B------:R-:W-:Y:S01]  /*14f0*/  DFMA R48, RZ, R32, RZ ;  /* 0x00000020ff30722b */ /* 0x000fe200000000ff */
[----:B------:R-:W-:Y:S04]  /*1500*/  STG.E.64 desc[UR4][R6.64+0x120], RZ ;  /* 0x000120ff06007986 */ /* 0x000fe8000c101b04 */
[----:B------:R-:W-:Y:S04]  /*1510*/  STG.E.64 desc[UR4][R6.64+0x240], RZ ;  /* 0x000240ff06007986 */ /* 0x000fe8000c101b04 */
[----:B------:R-:W-:Y:S04]  /*1520*/  STG.E.64 desc[UR4][R6.64+0x360], RZ ;  /* 0x000360ff06007986 */ /* 0x000fe8000c101b04 */
[----:B------:R-:W-:Y:S04]  /*1530*/  STG.E.64 desc[UR4][R6.64+0x60], RZ ;  /* 0x000060ff06007986 */ /* 0x000fe8000c101b04 */
[----:B------:R-:W-:Y:S04]  /*1540*/  STG.E.64 desc[UR4][R6.64], RZ ;  /* 0x000000ff06007986 */ /* 0x000fe8000c101b04 */
[----:B------:R-:W-:Y:S01]  /*1550*/  STG.E.64 desc[UR4][R6.64+0x2a0], RZ ;  /* 0x0002a0ff06007986 */ /* 0x000fe2000c101b04 */
[----:B0-----:R-:W-:-:S02]  /*1560*/  DADD R22, -R20, 1 ;  /* 0x3ff0000014167429 */ /* 0x001fc40000000100 */
[----:B------:R-:W-:Y:S01]  /*1570*/  DMUL R20, R4, R20 ;  /* 0x0000001404147228 */ /* 0x000fe20000000000 */
[----:B------:R-:W-:Y:S04]  /*1580*/  STG.E.64 desc[UR4][R6.64+0x3c0], RZ ;  /* 0x0003c0ff06007986 */ /* 0x000fe8000c101b04 */
[----:B------:R-:W-:Y:S01]  /*1590*/  STG.E.64 desc[UR4][R6.64+0x300], RZ ;  /* 0x000300ff06007986 */ /* 0x000fe2000c101b04 */
[----:B------:R-:W-:Y:S02]  /*15a0*/  DMUL R22, R22, R4 ;  /* 0x0000000416167228 */ /* 0x000fe40000000000 */
[----:B------:R-:W-:Y:S01]  /*15b0*/  DFMA R44, R32, R20, RZ ;  /* 0x00000014202c722b */ /* 0x000fe200000000ff */
[----:B------:R-:W-:Y:S01]  /*15c0*/  STG.E.64 desc[UR4][R6.64+0x180], RZ ;  /* 0x000180ff06007986 */ /* 0x000fe2000c101b04 */
[----:B------:R-:W-:-:S03]  /*15d0*/  DMUL R4, R4, 0.5 ;  /* 0x3fe0000004047828 */ /* 0x000fc60000000000 */
[----:B------:R-:W-:Y:S01]  /*15e0*/  STG.E.64 desc[UR4][R6.64+0xc0], RZ ;  /* 0x0000c0ff06007986 */ /* 0x000fe2000c101b04 */
[-C--:B------:R-:W-:Y:S02]  /*15f0*/  DFMA R24, R32, R22.reuse, RZ ;  /* 0x000000162018722b */ /* 0x080fe400000000ff */
[--C-:B------:R-:W-:Y:S01]  /*1600*/  DFMA R42, RZ, R22, R44.reuse ;  /* 0x00000016ff2a722b */ /* 0x100fe2000000002c */
[----:B------:R-:W-:Y:S01]  /*1610*/  STG.E.64 desc[UR4][R6.64+0x8], RZ ;  /* 0x000008ff06007986 */ /* 0x000fe2000c101b04 */
[----:B------:R-:W-:Y:S02]  /*1620*/  DFMA R52, RZ, R20, R44 ;  /* 0x00000014ff34722b */ /* 0x000fe4000000002c */
[----:B------:R-:W-:Y:S01]  /*1630*/  DMUL R50, R50, R4 ;  /* 0x0000000432327228 */ /* 0x000fe20000000000 */
[----:B------:R-:W-:Y:S01]  /*1640*/  STG.E.64 desc[UR4][R6.64+0x248], RZ ;  /* 0x000248ff06007986 */ /* 0x000fe2000c101b04 */
[----:B------:R-:W-:Y:S02]  /*1650*/  DFMA R38, RZ, R20, R24 ;  /* 0x00000014ff26722b */ /* 0x000fe40000000018 */
[----:B------:R-:W-:Y:S01]  /*1660*/  DFMA R24, RZ, R22, RZ ;  /* 0x00000016ff18722b */ /* 0x000fe200000000ff */
[----:B------:R-:W-:Y:S01]  /*1670*/  STG.E.64 desc[UR4][R6.64+0x1e0], RZ ;  /* 0x0001e0ff06007986 */ /* 0x000fe2000c101b04 */
[----:B------:R-:W-:-:S02]  /*1680*/  DFMA R46, RZ, R20, R42 ;  /* 0x00000014ff2e722b */ /* 0x000fc4000000002a */
[----:B------:R-:W-:Y:S01]  /*1690*/  DFMA R52, RZ, R22, R52 ;  /* 0x00000016ff34722b */ /* 0x000fe20000000034 */
[----:B------:R-:W-:Y:S01]  /*16a0*/  STG.E.64 desc[UR4][R6.64+0x128], RZ ;  /* 0x000128ff06007986 */ /* 0x000fe2000c101b04 */
[-C--:B------:R-:W-:Y:S02]  /*16b0*/  DFMA R40, RZ, R20.reuse, R38 ;  /* 0x00000014ff28722b */ /* 0x080fe40000000026 */
[-C--:B------:R-:W-:Y:S01]  /*16c0*/  DFMA R38, RZ, R20.reuse, RZ ;  /* 0x00000014ff26722b */ /* 0x080fe200000000ff */
[----:B------:R-:W-:Y:S01]  /*16d0*/  STG.E.64 desc[UR4][R6.64+0x368], RZ ;  /* 0x000368ff06007986 */ /* 0x000fe2000c101b04 */
[----:B------:R-:W-:Y:S02]  /*16e0*/  DFMA R42, R18, R20, R24 ;  /* 0x00000014122a722b */ /* 0x000fe40000000018 */
[-C--:B------:R-:W-:Y:S01]  /*16f0*/  DFMA R46, RZ, R14.reuse, R46 ;  /* 0x0000000eff2e722b */ /* 0x080fe2000000002e */
[----:B------:R-:W-:Y:S01]  /*1700*/  STG.E.64 desc[UR4][R6.64+0x188], RZ ;  /* 0x000188ff06007986 */ /* 0x000fe2000c101b04 */
[----:B------:R-:W-:-:S02]  /*1710*/  DFMA R40, RZ, R14, R40 ;  /* 0x0000000eff28722b */ /* 0x000fc40000000028 */
[----:B------:R-:W-:Y:S01]  /*1720*/  DFMA R44, R18, R22, R38 ;  /* 0x00000016122c722b */ /* 0x000fe20000000026 */
[----:B------:R-:W-:Y:S01]  /*1730*/  STG.E.64 desc[UR4][R6.64+0x68], RZ ;  /* 0x000068ff06007986 */ /* 0x000fe2000c101b04 */
[----:B------:R-:W-:Y:S02]  /*1740*/  DFMA R42, RZ, R20, R42 ;  /* 0x00000014ff2a722b */ /* 0x000fe4000000002a */
[-C--:B------:R-:W-:Y:S01]  /*1750*/  DFMA R46, RZ, R18.reuse, R46 ;  /* 0x00000012ff2e722b */ /* 0x080fe2000000002e */
[----:B------:R-:W-:Y:S01]  /*1760*/  STG.E.64 desc[UR4][R6.64+0x2a8], RZ ;  /* 0x0002a8ff06007986 */ /* 0x000fe2000c101b04 */
[----:B------:R-:W-:Y:S02]  /*1770*/  DFMA R40, RZ, R18, R40 ;  /* 0x00000012ff28722b */ /* 0x000fe40000000028 */
[----:B------:R-:W-:Y:S01]  /*1780*/  DFMA R44, RZ, R20, R44 ;  /* 0x00000014ff2c722b */ /* 0x000fe2000000002c */
[----:B------:R-:W-:Y:S01]  /*1790*/  STG.E.64 desc[UR4][R6.64+0x3c8], RZ ;  /* 0x0003c8ff06007986 */ /* 0x000fe2000c101b04 */
[----:B------:R-:W-:-:S02]  /*17a0*/  DFMA R42, RZ, R14, R42 ;  /* 0x0000000eff2a722b */ /* 0x000fc4000000002a */
[----:B------:R-:W-:Y:S01]  /*17b0*/  DFMA R80, RZ, R50, R48 ;  /* 0x00000032ff50722b */ /* 0x000fe20000000030 */
[----:B------:R-:W-:Y:S01]  /*17c0*/  STG.E.64 desc[UR4][R6.64+0x1e8], RZ ;  /* 0x0001e8ff06007986 */ /* 0x000fe2000c101b04 */
[-C--:B------:R-:W-:Y:S02]  /*17d0*/  DFMA R4, R32, R40.reuse, RZ ;  /* 0x000000282004722b */ /* 0x080fe400000000ff */
[-C--:B------:R-:W-:Y:S01]  /*17e0*/  DFMA R54, R30, R40.reuse, RZ ;  /* 0x000000281e36722b */ /* 0x080fe200000000ff */
[----:B------:R-:W-:Y:S01]  /*17f0*/  STG.E.64 desc[UR4][R6.64+0xc8], RZ ;  /* 0x0000c8ff06007986 */ /* 0x000fe2000c101b04 */
[-C--:B------:R-:W-:Y:S02]  /*1800*/  DFMA R62, RZ, R40.reuse, RZ ;  /* 0x00000028ff3e722b */ /* 0x080fe400000000ff */
[-C--:B------:R-:W-:Y:S01]  /*1810*/  DFMA R68, R28, R40.reuse, RZ ;  /* 0x000000281c44722b */ /* 0x080fe200000000ff */
[----:B------:R-:W-:Y:S01]  /*1820*/  STG.E.64 desc[UR4][R6.64+0x308], RZ ;  /* 0x000308ff06007986 */ /* 0x000fe2000c101b04 */
[----:B------:R-:W-:-:S02]  /*1830*/  DFMA R70, R26, R40, RZ ;  /* 0x000000281a46722b */ /* 0x000fc400000000ff */
[----:B------:R-:W-:Y:S01]  /*1840*/  DFMA R44, RZ, R14, R44 ;  /* 0x0000000eff2c722b */ /* 0x000fe2000000002c */
[----:B------:R-:W-:Y:S01]  /*1850*/  STG.E.64 desc[UR4][R6.64+0x130], RZ ;  /* 0x000130ff06007986 */ /* 0x000fe2000c101b04 */
[----:B------:R-:W-:Y:S02]  /*1860*/  DFMA R42, RZ, R32, R42 ;  /* 0x00000020ff2a722b */ /* 0x000fe4000000002a */
[----:B------:R-:W-:Y:S01]  /*1870*/  DFMA R52, RZ, R14, R52 ;  /* 0x0000000eff34722b */ /* 0x000fe20000000034 */
[----:B------:R-:W-:Y:S01]  /*1880*/  STG.E.64 desc[UR4][R6.64+0x10], RZ ;  /* 0x000010ff06007986 */ /* 0x000fe2000c101b04 */
[-C--:B------:R-:W-:Y:S02]  /*1890*/  DFMA R40, RZ, R46.reuse, R4 ;  /* 0x0000002eff28722b */ /* 0x080fe40000000004 */
[-C--:B------:R-:W-:Y:S01]  /*18a0*/  DFMA R4, RZ, R46.reuse, R54 ;  /* 0x0000002eff04722b */ /* 0x080fe20000000036 */
[----:B------:R-:W-:Y:S01]  /*18b0*/  STG.E.64 desc[UR4][R6.64+0x250], RZ ;  /* 0x000250ff06007986 */ /* 0x000fe2000c101b04 */
[----:B------:R-:W-:-:S02]  /*18c0*/  DFMA R56, R18, R46, R62 ;  /* 0x0000002e1238722b */ /* 0x000fc4000000003e */
[-CC-:B------:R-:W-:Y:S01]  /*18d0*/  DFMA R58, R8, R46.reuse, R62.reuse ;  /* 0x0000002e083a722b */ /* 0x180fe2000000003e */
[----:B------:R-:W-:Y:S01]  /*18e0*/  STG.E.64 desc[UR4][R6.64+0x370], RZ ;  /* 0x000370ff06007986 */ /* 0x000fe2000c101b04 */
[-CC-:B------:R-:W-:Y:S02]  /*18f0*/  DFMA R54, R36, R46.reuse, R62.reuse ;  /* 0x0000002e2436722b */ /* 0x180fe4000000003e */
[-C--:B------:R-:W-:Y:S01]  /*1900*/  DFMA R82, RZ, R46.reuse, R62 ;  /* 0x0000002eff52722b */ /* 0x080fe2000000003e */
[----:B------:R-:W-:Y:S01]  /*1910*/  STG.E.64 desc[UR4][R6.64+0x2b0], RZ ;  /* 0x0002b0ff06007986 */ /* 0x000fe2000c101b04 */
[-C--:B------:R-:W-:Y:S02]  /*1920*/  DFMA R68, RZ, R46.reuse, R68 ;  /* 0x0000002eff44722b */ /* 0x080fe40000000044 */
[-C--:B------:R-:W-:Y:S01]  /*1930*/  DFMA R70, RZ, R46.reuse, R70 ;  /* 0x0000002eff46722b */ /* 0x080fe20000000046 */
[----:B------:R-:W-:Y:S01]  /*1940*/  STG.E.64 desc[UR4][R6.64+0x70], RZ ;  /* 0x000070ff06007986 */ /* 0x000fe2000c101b04 */
[----:B------:R-:W-:-:S02]  /*1950*/  DFMA R62, R34, R46, R62 ;  /* 0x0000002e223e722b */ /* 0x000fc4000000003e */
[----:B------:R-:W-:Y:S01]  /*1960*/  DFMA R78, RZ, R32, R44 ;  /* 0x00000020ff4e722b */ /* 0x000fe2000000002c */
[----:B------:R-:W-:Y:S01]  /*1970*/  STG.E.64 desc[UR4][R6.64+0x190], RZ ;  /* 0x000190ff06007986 */ /* 0x000fe2000c101b04 */
[-C--:B------:R-:W-:Y:S02]  /*1980*/  DFMA R46, R30, R42.reuse, RZ ;  /* 0x0000002a1e2e722b */ /* 0x080fe400000000ff */
[-C--:B------:R-:W-:Y:S01]  /*1990*/  DFMA R64, R32, R42.reuse, RZ ;  /* 0x0000002a2040722b */ /* 0x080fe200000000ff */
[----:B------:R-:W-:Y:S01]  /*19a0*/  STG.E.64 desc[UR4][R6.64+0x3d0], RZ ;  /* 0x0003d0ff06007986 */ /* 0x000fe2000c101b04 */
[-C--:B------:R-:W-:Y:S02]  /*19b0*/  DFMA R60, R28, R42.reuse, RZ ;  /* 0x0000002a1c3c722b */ /* 0x080fe400000000ff */
[-C--:B------:R-:W-:Y:S01]  /*19c0*/  DFMA R66, R26, R42.reuse, RZ ;  /* 0x0000002a1a42722b */ /* 0x080fe200000000ff */
[----:B------:R-:W-:Y:S01]  /*19d0*/  STG.E.64 desc[UR4][R6.64+0xd0], RZ ;  /* 0x0000d0ff06007986 */ /* 0x000fe2000c101b04 */
[----:B------:R-:W-:-:S02]  /*19e0*/  DFMA R44, RZ, R42, RZ ;  /* 0x0000002aff2c722b */ /* 0x000fc400000000ff */
[----:B------:R-:W-:Y:S01]  /*19f0*/  DFMA R80, RZ, R14, R80 ;  /* 0x0000000eff50722b */ /* 0x000fe20000000050 */
[----:B------:R-:W-:Y:S01]  /*1a00*/  STG.E.64 desc[UR4][R6.64+0x310], RZ ;  /* 0x000310ff06007986 */ /* 0x000fe2000c101b04 */
[----:B------:R-:W-:Y:S02]  /*1a10*/  DFMA R86, RZ, R18, R52 ;  /* 0x00000012ff56722b */ /* 0x000fe40000000034 */
[-C--:B------:R-:W-:Y:S01]  /*1a20*/  DFMA R52, RZ, R78.reuse, R46 ;  /* 0x0000004eff34722b */ /* 0x080fe2000000002e */
[----:B------:R-:W-:Y:S01]  /*1a30*/  STG.E.64 desc[UR4][R6.64+0x18], RZ ;  /* 0x000018ff06007986 */ /* 0x000fe2000c101b04 */
[-C--:B------:R-:W-:Y:S02]  /*1a40*/  DFMA R64, RZ, R78.reuse, R64 ;  /* 0x0000004eff40722b */ /* 0x080fe40000000040 */
[-C--:B------:R-:W-:Y:S01]  /*1a50*/  DFMA R46, RZ, R78.reuse, R60 ;  /* 0x0000004eff2e722b */ /* 0x080fe2000000003c */
[----:B------:R-:W-:Y:S01]  /*1a60*/  STG.E.64 desc[UR4][R6.64+0x138], RZ ;  /* 0x000138ff06007986 */ /* 0x000fe2000c101b04 */
[----:B------:R-:W-:-:S02]  /*1a70*/  DFMA R42, RZ, R78, R66 ;  /* 0x0000004eff2a722b */ /* 0x000fc40000000042 */
[-CC-:B------:R-:W-:Y:S01]  /*1a80*/  DFMA R72, R18, R78.reuse, R44.reuse ;  /* 0x0000004e1248722b */ /* 0x180fe2000000002c */
[----:B------:R-:W-:Y:S01]  /*1a90*/  STG.E.64 desc[UR4][R6.64+0x258], RZ ;  /* 0x000258ff06007986 */ /* 0x000fe2000c101b04 */
[-CC-:B------:R-:W-:Y:S02]  /*1aa0*/  DFMA R74, R8, R78.reuse, R44.reuse ;  /* 0x0000004e084a722b */ /* 0x180fe4000000002c */
[-CC-:B------:R-:W-:Y:S01]  /*1ab0*/  DFMA R76, R36, R78.reuse, R44.reuse ;  /* 0x0000004e244c722b */ /* 0x180fe2000000002c */
[----:B------:R-:W-:Y:S01]  /*1ac0*/  STG.E.64 desc[UR4][R6.64+0x1f0], RZ ;  /* 0x0001f0ff06007986 */ /* 0x000fe2000c101b04 */
[-CC-:B------:R-:W-:Y:S02]  /*1ad0*/  DFMA R84, RZ, R78.reuse, R44.reuse ;  /* 0x0000004eff54722b */ /* 0x180fe4000000002c */
[----:B------:R-:W-:Y:S01]  /*1ae0*/  DFMA R78, R34, R78, R44 ;  /* 0x0000004e224e722b */ /* 0x000fe2000000002c */
[----:B------:R-:W-:Y:S01]  /*1af0*/  STG.E.64 desc[UR4][R6.64+0x378], RZ ;  /* 0x000378ff06007986 */ /* 0x000fe2000c101b04 */
[----:B------:R-:W-:-:S02]  /*1b00*/  DFMA R80, RZ, R18, R80 ;  /* 0x00000012ff50722b */ /* 0x000fc40000000050 */
[-C--:B------:R-:W-:Y:S01]  /*1b10*/  DFMA R40, RZ, R86.reuse, R40 ;  /* 0x00000056ff28722b */ /* 0x080fe20000000028 */
[----:B------:R-:W-:Y:S01]  /*1b20*/  STG.E.64 desc[UR4][R6.64+0x78], RZ ;  /* 0x000078ff06007986 */ /* 0x000fe2000c101b04 */
[-C--:B------:R-:W-:Y:S02]  /*1b30*/  DFMA R4, RZ, R86.reuse, R4 ;  /* 0x00000056ff04722b */ /* 0x080fe40000000004 */
[-C--:B------:R-:W-:Y:S01]  /*1b40*/  DFMA R68, RZ, R86.reuse, R68 ;  /* 0x00000056ff44722b */ /* 0x080fe20000000044 */
[----:B------:R-:W-:Y:S01]  /*1b50*/  STG.E.64 desc[UR4][R6.64+0x198], RZ ;  /* 0x000198ff06007986 */ /* 0x000fe2000c101b04 */
[-C--:B------:R-:W-:Y:S02]  /*1b60*/  DFMA R70, RZ, R86.reuse, R70 ;  /* 0x00000056ff46722b */ /* 0x080fe40000000046 */
[-C--:B------:R-:W-:Y:S01]  /*1b70*/  DFMA R56, RZ, R86.reuse, R56 ;  /* 0x00000056ff38722b */ /* 0x080fe20000000038 */
[----:B------:R-:W-:Y:S01]  /*1b80*/  STG.E.64 desc[UR4][R6.64+0x2b8], RZ ;  /* 0x0002b8ff06007986 */ /* 0x000fe2000c101b04 */
[----:B------:R-:W-:-:S02]  /*1b90*/  DFMA R58, RZ, R86, R58 ;  /* 0x00000056ff3a722b */ /* 0x000fc4000000003a */
[-C--:B------:R-:W-:Y:S01]  /*1ba0*/  DFMA R54, RZ, R86.reuse, R54 ;  /* 0x00000056ff36722b */ /* 0x080fe20000000036 */
[----:B------:R-:W-:Y:S01]  /*1bb0*/  STG.E.64 desc[UR4][R6.64+0x3d8], RZ ;  /* 0x0003d8ff06007986 */ /* 0x000fe2000c101b04 */
[-C--:B------:R-:W-:Y:S02]  /*1bc0*/  DFMA R62, RZ, R86.reuse, R62 ;  /* 0x00000056ff3e722b */ /* 0x080fe4000000003e */
[-CC-:B------:R-:W-:Y:S01]  /*1bd0*/  DFMA R60, R14, R86.reuse, R82.reuse ;  /* 0x000000560e3c722b */ /* 0x180fe20000000052 */
[----:B------:R-:W-:Y:S01]  /*1be0*/  STG.E.64 desc[UR4][R6.64+0xd8], RZ ;  /* 0x0000d8ff06007986 */ /* 0x000fe2000c101b04 */
[-CC-:B------:R-:W-:Y:S02]  /*1bf0*/  DFMA R44, R12, R86.reuse, R82.reuse ;  /* 0x000000560c2c722b */ /* 0x180fe40000000052 */
[-CC-:B------:R-:W-:Y:S01]  /*1c00*/  DFMA R66, R10, R86.reuse, R82.reuse ;  /* 0x000000560a42722b */ /* 0x180fe20000000052 */
[----:B------:R-:W-:Y:S01]  /*1c10*/  STG.E.64 desc[UR4][R6.64+0x1f8], RZ ;  /* 0x0001f8ff06007986 */ /* 0x000fe2000c101b04 */
[----:B------:R-:W-:-:S02]  /*1c20*/  DFMA R82, R16, R86, R82 ;  /* 0x000000561052722b */ /* 0x000fc40000000052 */
[-C--:B------:R-:W-:Y:S01]  /*1c30*/  DFMA R40, RZ, R80.reuse, R40 ;  /* 0x00000050ff28722b */ /* 0x080fe20000000028 */
[----:B------:R-:W-:Y:S01]  /*1c40*/  STG.E.64 desc[UR4][R6.64+0x318], RZ ;  /* 0x000318ff06007986 */ /* 0x000fe2000c101b04 */
[-C--:B------:R-:W-:Y:S02]  /*1c50*/  DFMA R4, RZ, R80.reuse, R4 ;  /* 0x00000050ff04722b */ /* 0x080fe40000000004 */
[-C--:B------:R-:W-:Y:S01]  /*1c60*/  DFMA R68, RZ, R80.reuse, R68 ;  /* 0x00000050ff44722b */ /* 0x080fe20000000044 */
[----:B------:R-:W-:Y:S01]  /*1c70*/  STG.E.64 desc[UR4][R6.64+0x260], RZ ;  /* 0x000260ff06007986 */ /* 0x000fe2000c101b04 */
[-C--:B------:R-:W-:Y:S02]  /*1c80*/  DFMA R70, RZ, R80.reuse, R70 ;  /* 0x00000050ff46722b */ /* 0x080fe40000000046 */
[-C--:B------:R-:W-:Y:S01]  /*1c90*/  DFMA R56, R14, R80.reuse, R56 ;  /* 0x000000500e38722b */ /* 0x080fe20000000038 */
[----:B------:R-:W-:Y:S01]  /*1ca0*/  STG.E.64 desc[UR4][R6.64+0x20], RZ ;  /* 0x000020ff06007986 */ /* 0x000fe2000c101b04 */
[----:B------:R-:W-:-:S02]  /*1cb0*/  DFMA R58, R12, R80, R58 ;  /* 0x000000500c3a722b */ /* 0x000fc4000000003a */
[-C--:B------:R-:W-:Y:S01]  /*1cc0*/  DFMA R54, R10, R80.reuse, R54 ;  /* 0x000000500a36722b */ /* 0x080fe20000000036 */
[----:B------:R-:W-:Y:S01]  /*1cd0*/  STG.E.64 desc[UR4][R6.64+0x380], RZ ;  /* 0x000380ff06007986 */ /* 0x000fe2000c101b04 */
[-C--:B------:R-:W-:Y:S02]  /*1ce0*/  DFMA R62, R16, R80.reuse, R62 ;  /* 0x00000050103e722b */ /* 0x080fe4000000003e */
[-C--:B------:R-:W-:Y:S01]  /*1cf0*/  DFMA R60, R18, R80.reuse, R60 ;  /* 0x00000050123c722b */ /* 0x080fe2000000003c */
[----:B------:R-:W-:Y:S01]  /*1d00*/  STG.E.64 desc[UR4][R6.64+0x140], RZ ;  /* 0x000140ff06007986 */ /* 0x000fe2000c101b04 */
[-C--:B------:R-:W-:Y:S02]  /*1d10*/  DFMA R44, R8, R80.reuse, R44 ;  /* 0x00000050082c722b */ /* 0x080fe4000000002c */
[-C--:B------:R-:W-:Y:S01]  /*1d20*/  DFMA R66, R36, R80.reuse, R66 ;  /* 0x000000502442722b */ /* 0x080fe20000000042 */
[----:B------:R-:W-:Y:S01]  /*1d30*/  STG.E.64 desc[UR4][R6.64+0x80], RZ ;  /* 0x000080ff06007986 */ /* 0x000fe2000c101b04 */
[----:B------:R-:W-:-:S02]  /*1d40*/  DFMA R80, R34, R80, R82 ;  /* 0x000000502250722b */ /* 0x000fc40000000052 */
[----:B------:R-:W-:Y:S01]  /*1d50*/  DFMA R82, R18, R20, R38 ;  /* 0x000000141252722b */ /* 0x000fe20000000026 */
[----:B------:R-:W-:Y:S01]  /*1d60*/  STG.E.64 desc[UR4][R6.64+0x1a0], RZ ;  /* 0x0001a0ff06007986 */ /* 0x000fe2000c101b04 */
[--C-:B------:R-:W-:Y:S02]  /*1d70*/  DFMA R88, R14, R50, R48.reuse ;  /* 0x000000320e58722b */ /* 0x100fe40000000030 */
[----:B------:R-:W-:Y:S01]  /*1d80*/  DFMA R48, RZ, R14, R48 ;  /* 0x0000000eff30722b */ /* 0x000fe20000000030 */
[----:B------:R-:W-:Y:S03]  /*1d90*/  STG.E.64 desc[UR4][R6.64+0x2c0], RZ ;  /* 0x0002c0ff06007986 */ /* 0x000fe6000c101b04 */
[----:B------:R-:W-:Y:S01]  /*1da0*/  DFMA R86, RZ, R22, R82 ;  /* 0x00000016ff56722b */ /* 0x000fe20000000052 */
[----:B------:R-:W-:Y:S01]  /*1db0*/  STG.E.64 desc[UR4][R6.64+0x3e0], RZ ;  /* 0x0003e0ff06007986 */ /* 0x000fe2000c101b04 */
[----:B------:R-:W-:-:S02]  /*1dc0*/  DFMA R82, RZ, R18, R88 ;  /* 0x00000012ff52722b */ /* 0x000fc40000000058 */
[----:B------:R-:W-:Y:S01]  /*1dd0*/  DFMA R48, R18, R50, R48 ;  /* 0x000000321230722b */ /* 0x000fe20000000030 */
[----:B------:R-:W-:Y:S03]  /*1de0*/  STG.E.64 desc[UR4][R6.64+0x200], RZ ;  /* 0x000200ff06007986 */ /* 0x000fe6000c101b04 */
[----:B------:R-:W-:Y:S01]  /*1df0*/  DFMA R86, RZ, R14, R86 ;  /* 0x0000000eff56722b */ /* 0x000fe20000000056 */
[----:B------:R-:W-:Y:S01]  /*1e00*/  STG.E.64 desc[UR4][R6.64+0xe0], RZ ;  /* 0x0000e0ff06007986 */ /* 0x000fe2000c101b04 */
[-C--:B------:R-:W-:Y:S02]  /*1e10*/  DFMA R4, R12, R82.reuse, R4 ;  /* 0x000000520c04722b */ /* 0x080fe40000000004 */
[-C--:B------:R-:W-:Y:S01]  /*1e20*/  DFMA R40, R14, R82.reuse, R40 ;  /* 0x000000520e28722b */ /* 0x080fe20000000028 */
[----:B------:R-:W-:Y:S01]  /*1e30*/  STG.E.64 desc[UR4][R6.64+0x320], RZ ;  /* 0x000320ff06007986 */ /* 0x000fe2000c101b04 */
[----:B------:R-:W-:-:S02]  /*1e40*/  DFMA R68, R10, R82, R68 ;  /* 0x000000520a44722b */ /* 0x000fc40000000044 */
[----:B------:R-:W-:Y:S01]  /*1e50*/  DFMA R70, R16, R82, R70 ;  /* 0x000000521046722b */ /* 0x000fe20000000046 */
[----:B------:R-:W-:Y:S01]  /*1e60*/  STG.E.64 desc[UR4][R6.64+0x268], RZ ;  /* 0x000268ff06007986 */ /* 0x000fe2000c101b04 */
[----:B------:R-:W-:Y:S02]  /*1e70*/  DFMA R4, R8, R48, R4 ;  /* 0x000000300804722b */ /* 0x000fe40000000004 */
[-C--:B------:R-:W-:Y:S01]  /*1e80*/  DFMA R56, RZ, R82.reuse, R56 ;  /* 0x00000052ff38722b */ /* 0x080fe20000000038 */
[----:B------:R-:W-:Y:S01]  /*1e90*/  STG.E.64 desc[UR4][R6.64+0x388], RZ ;  /* 0x000388ff06007986 */ /* 0x000fe2000c101b04 */
[-C--:B------:R-:W-:Y:S02]  /*1ea0*/  DFMA R58, RZ, R82.reuse, R58 ;  /* 0x00000052ff3a722b */ /* 0x080fe4000000003a */
[-C--:B------:R-:W-:Y:S01]  /*1eb0*/  DFMA R54, RZ, R82.reuse, R54 ;  /* 0x00000052ff36722b */ /* 0x080fe20000000036 */
[----:B------:R-:W-:Y:S01]  /*1ec0*/  STG.E.64 desc[UR4][R6.64+0x88], RZ ;  /* 0x000088ff06007986 */ /* 0x000fe2000c101b04 */
[----:B------:R-:W-:-:S02]  /*1ed0*/  DFMA R62, RZ, R82, R62 ;  /* 0x00000052ff3e722b */ /* 0x000fc4000000003e */
[-C--:B------:R-:W-:Y:S01]  /*1ee0*/  DFMA R60, R32, R82.reuse, R60 ;  /* 0x00000052203c722b */ /* 0x080fe2000000003c */
[----:B------:R-:W-:Y:S01]  /*1ef0*/  STG.E.64 desc[UR4][R6.64+0x28], RZ ;  /* 0x000028ff06007986 */ /* 0x000fe2000c101b04 */
[-C--:B------:R-:W-:Y:S02]  /*1f00*/  DFMA R44, R30, R82.reuse, R44 ;  /* 0x000000521e2c722b */ /* 0x080fe4000000002c */
[-C--:B------:R-:W-:Y:S01]  /*1f10*/  DFMA R66, R28, R82.reuse, R66 ;  /* 0x000000521c42722b */ /* 0x080fe20000000042 */
[----:B------:R-:W-:Y:S01]  /*1f20*/  STG.E.64 desc[UR4][R6.64+0x148], RZ ;  /* 0x000148ff06007986 */ /* 0x000fe2000c101b04 */
[----:B------:R-:W-:Y:S02]  /*1f30*/  DFMA R80, R26, R82, R80 ;  /* 0x000000521a50722b */ /* 0x000fe40000000050 */
[----:B------:R-:W-:Y:S01]  /*1f40*/  DFMA R40, R18, R48, R40 ;  /* 0x000000301228722b */ /* 0x000fe20000000028 */
[----:B------:R-:W-:Y:S01]  /*1f50*/  STG.E.64 desc[UR4][R6.64+0x3e8], RZ ;  /* 0x0003e8ff06007986 */ /* 0x000fe2000c101b04 */
[----:B------:R-:W-:-:S02]  /*1f60*/  DFMA R86, RZ, R32, R86 ;  /* 0x00000020ff56722b */ /* 0x000fc40000000056 */
[----:B------:R-:W-:Y:S01]  /*1f70*/  DFMA R68, R36, R48, R68 ;  /* 0x000000302444722b */ /* 0x000fe20000000044 */
[----:B------:R-:W-:Y:S01]  /*1f80*/  STG.E.64 desc[UR4][R6.64+0x2c8], RZ ;  /* 0x0002c8ff06007986 */ /* 0x000fe2000c101b04 */
[----:B------:R-:W-:Y:S02]  /*1f90*/  DMUL R90, R4, R2 ;  /* 0x00000002045a7228 */ /* 0x000fe40000000000 */
[----:B------:R-:W-:Y:S01]  /*1fa0*/  DFMA R4, RZ, R18, RZ ;  /* 0x00000012ff04722b */ /* 0x000fe200000000ff */
[----:B------:R-:W-:Y:S01]  /*1fb0*/  STG.E.64 desc[UR4][R6.64+0x1a8], RZ ;  /* 0x0001a8ff06007986 */ /* 0x000fe2000c101b04 */
[-C--:B------:R-:W-:Y:S02]  /*1fc0*/  DFMA R70, R34, R48.reuse, R70 ;  /* 0x000000302246722b */ /* 0x080fe40000000046 */
[-C--:B------:R-:W-:Y:S01]  /*1fd0*/  DFMA R56, R32, R48.reuse, R56 ;  /* 0x000000302038722b */ /* 0x080fe20000000038 */
[----:B------:R0:W-:Y:S01]  /*1fe0*/  STG.E.64 desc[UR4][R6.64+0x120], R90 ;  /* 0x0001205a06007986 */ /* 0x0001e2000c101b04 */
[----:B------:R-:W-:-:S02]  /*1ff0*/  DFMA R58, R30, R48, R58 ;  /* 0x000000301e3a722b */ /* 0x000fc4000000003a */
[-C--:B------:R-:W-:Y:S01]  /*2000*/  DFMA R54, R28, R48.reuse, R54 ;  /* 0x000000301c36722b */ /* 0x080fe20000000036 */
[----:B------:R-:W-:Y:S01]  /*2010*/  STG.E.64 desc[UR4][R6.64+0xe8], RZ ;  /* 0x0000e8ff06007986 */ /* 0x000fe2000c101b04 */
[-C--:B------:R-:W-:Y:S02]  /*2020*/  DFMA R62, R26, R48.reuse, R62 ;  /* 0x000000301a3e722b */ /* 0x080fe4000000003e */
[-C--:B------:R-:W-:Y:S01]  /*2030*/  DFMA R60, RZ, R48.reuse, R60 ;  /* 0x00000030ff3c722b */ /* 0x080fe2000000003c */
[----:B------:R-:W-:Y:S01]  /*2040*/  STG.E.64 desc[UR4][R6.64+0x208], RZ ;  /* 0x000208ff06007986 */ /* 0x000fe2000c101b04 */
[-C--:B------:R-:W-:Y:S02]  /*2050*/  DFMA R44, RZ, R48.reuse, R44 ;  /* 0x00000030ff2c722b */ /* 0x080fe4000000002c */
[-C--:B------:R-:W-:Y:S01]  /*2060*/  DFMA R66, RZ, R48.reuse, R66 ;  /* 0x00000030ff42722b */ /* 0x080fe20000000042 */
[----:B------:R-:W-:Y:S01]  /*2070*/  STG.E.64 desc[UR4][R6.64+0x328], RZ ;  /* 0x000328ff06007986 */ /* 0x000fe2000c101b04 */
[----:B------:R-:W-:-:S02]  /*2080*/  DFMA R48, RZ, R48, R80 ;  /* 0x00000030ff30722b */ /* 0x000fc40000000050 */
[----:B------:R-:W-:Y:S01]  /*2090*/  DMUL R88, R40, R2 ;  /* 0x0000000228587228 */ /* 0x000fe20000000000 */
[----:B------:R-:W-:Y:S01]  /*20a0*/  STG.E.64 desc[UR4][R6.64+0x30], RZ ;  /* 0x000030ff06007986 */ /* 0x000fe2000c101b04 */
[-CC-:B------:R-:W-:Y:S02]  /*20b0*/  DFMA R80, R14, R86.reuse, R84.reuse ;  /* 0x000000560e50722b */ /* 0x180fe40000000054 */
[-CC-:B------:R-:W-:Y:S01]  /*20c0*/  DFMA R82, R12, R86.reuse, R84.reuse ;  /* 0x000000560c52722b */ /* 0x180fe20000000054 */
[----:B------:R-:W-:Y:S01]  /*20d0*/  STG.E.64 desc[UR4][R6.64+0x150], RZ ;  /* 0x000150ff06007986 */ /* 0x000fe2000c101b04 */
[-C--:B------:R-:W-:Y:S02]  /*20e0*/  DFMA R40, R10, R86.reuse, R84 ;  /* 0x000000560a28722b */ /* 0x080fe40000000054 */
[-C--:B------:R-:W-:Y:S01]  /*20f0*/  DFMA R64, RZ, R86.reuse, R64 ;  /* 0x00000056ff40722b */ /* 0x080fe20000000040 */
[----:B------:R1:W-:Y:S01]  /*2100*/  STG.E.64 desc[UR4][R6.64], R88 ;  /* 0x0000005806007986 */ /* 0x0003e2000c101b04 */
        /* <DEDUP_REMOVED lines=10> */
[----:B------:R-:W-:Y:S01]  /*21b0*/  DFMA R84, R16, R86, R84 ;  /* 0x000000561054722b */ /* 0x000fe20000000054 */
[----:B------:R-:W-:Y:S01]  /*21c0*/  STG.E.64 desc[UR4][R6.64+0x1b0], RZ ;  /* 0x0001b0ff06007986 */ /* 0x000fe2000c101b04 */
[----:B------:R-:W-:Y:S02]  /*21d0*/  DMUL R92, R68, R2 ;  /* 0x00000002445c7228 */ /* 0x000fe40000000000 */
[--C-:B------:R-:W-:Y:S01]  /*21e0*/  DFMA R86, R14, R50, R4.reuse ;  /* 0x000000320e56722b */ /* 0x100fe20000000004 */
[----:B------:R-:W-:Y:S01]  /*21f0*/  STG.E.64 desc[UR4][R6.64+0x158], RZ ;  /* 0x000158ff06007986 */ /* 0x000fe2000c101b04 */
[----:B------:R-:W-:Y:S02]  /*2200*/  DFMA R68, RZ, R14, R4 ;  /* 0x0000000eff44722b */ /* 0x000fe40000000004 */
[-C--:B0-----:R-:W-:Y:S01]  /*2210*/  DMUL R90, R54, R2.reuse ;  /* 0x00000002365a7228 */ /* 0x081fe20000000000 */
[----:B------:R0:W-:Y:S01]  /*2220*/  STG.E.64 desc[UR4][R6.64+0x240], R92 ;  /* 0x0002405c06007986 */ /* 0x0001e2000c101b04 */
[----:B------:R-:W-:-:S02]  /*2230*/  DMUL R70, R70, R2 ;  /* 0x0000000246467228 */ /* 0x000fc40000000000 */
[----:B------:R-:W-:Y:S01]  /*2240*/  DFMA R86, RZ, R32, R86 ;  /* 0x00000020ff56722b */ /* 0x000fe20000000056 */
[----:B------:R-:W-:Y:S01]  /*2250*/  STG.E.64 desc[UR4][R6.64+0x38], RZ ;  /* 0x000038ff06007986 */ /* 0x000fe2000c101b04 */
[-CC-:B------:R-:W-:Y:S02]  /*2260*/  DFMA R4, RZ, R50.reuse, R68.reuse ;  /* 0x00000032ff04722b */ /* 0x180fe40000000044 */
[----:B------:R-:W-:Y:S01]  /*2270*/  DFMA R68, R32, R50, R68 ;  /* 0x000000322044722b */ /* 0x000fe20000000044 */
[----:B------:R2:W-:Y:S01]  /*2280*/  STG.E.64 desc[UR4][R6.64+0x360], R70 ;  /* 0x0003604606007986 */ /* 0x0005e2000c101b04 */
[----:B-1----:R-:W-:Y:S02]  /*2290*/  DMUL R88, R44, R2 ;  /* 0x000000022c587228 */ /* 0x002fe40000000000 */
[----:B------:R-:W-:Y:S01]  /*22a0*/  DFMA R64, RZ, R86, R64 ;  /* 0x00000056ff40722b */ /* 0x000fe20000000040 */
[----:B------:R-:W-:Y:S01]  /*22b0*/  STG.E.64 desc[UR4][R6.64+0x2a0], R90 ;  /* 0x0002a05a06007986 */ /* 0x000fe2000c101b04 */
[----:B------:R-:W-:-:S02]  /*22c0*/  DFMA R4, RZ, R32, R4 ;  /* 0x00000020ff04722b */ /* 0x000fc40000000004 */
[-C--:B------:R-:W-:Y:S01]  /*22d0*/  DFMA R52, RZ, R86.reuse, R52 ;  /* 0x00000056ff34722b */ /* 0x080fe20000000034 */
[----:B------:R-:W-:Y:S01]  /*22e0*/  STG.E.64 desc[UR4][R6.64+0x1e0], R88 ;  /* 0x0001e05806007986 */ /* 0x000fe2000c101b04 */
[-C--:B------:R-:W-:Y:S02]  /*22f0*/  DFMA R46, RZ, R86.reuse, R46 ;  /* 0x00000056ff2e722b */ /* 0x080fe4000000002e */
[-C--:B------:R-:W-:Y:S01]  /*2300*/  DFMA R42, RZ, R86.reuse, R42 ;  /* 0x00000056ff2a722b */ /* 0x080fe2000000002a */
[----:B------:R-:W-:Y:S01]  /*2310*/  STG.E.64 desc[UR4][R6.64+0x278], RZ ;  /* 0x000278ff06007986 */ /* 0x000fe2000c101b04 */
[-C--:B------:R-:W-:Y:S02]  /*2320*/  DFMA R72, R14, R86.reuse, R72 ;  /* 0x000000560e48722b */ /* 0x080fe40000000048 */
        /* <DEDUP_REMOVED lines=9> */
[----:B------:R-:W-:Y:S01]  /*23c0*/  DFMA R84, R34, R86, R84 ;  /* 0x000000562254722b */ /* 0x000fe20000000054 */
[----:B------:R-:W-:Y:S01]  /*23d0*/  STG.E.64 desc[UR4][R6.64+0x398], RZ ;  /* 0x000398ff06007986 */ /* 0x000fe2000c101b04 */
[----:B------:R-:W-:-:S02]  /*23e0*/  DFMA R64, R14, R4, R64 ;  /* 0x000000040e40722b */ /* 0x000fc40000000040 */
[-C--:B------:R-:W-:Y:S01]  /*23f0*/  DFMA R52, R12, R4.reuse, R52 ;  /* 0x000000040c34722b */ /* 0x080fe20000000034 */
[----:B------:R-:W-:Y:S01]  /*2400*/  STG.E.64 desc[UR4][R6.64+0x390], RZ ;  /* 0x000390ff06007986 */ /* 0x000fe2000c101b04 */
[-C--:B------:R-:W-:Y:S02]  /*2410*/  DFMA R46, R10, R4.reuse, R46 ;  /* 0x000000040a2e722b */ /* 0x080fe4000000002e */
[-C--:B------:R-:W-:Y:S01]  /*2420*/  DFMA R42, R16, R4.reuse, R42 ;  /* 0x00000004102a722b */ /* 0x080fe2000000002a */
[----:B------:R-:W-:Y:S01]  /*2430*/  STG.E.64 desc[UR4][R6.64+0x40], RZ ;  /* 0x000040ff06007986 */ /* 0x000fe2000c101b04 */
[-C--:B------:R-:W-:Y:S02]  /*2440*/  DFMA R72, RZ, R4.reuse, R72 ;  /* 0x00000004ff48722b */ /* 0x080fe40000000048 */
[-C--:B------:R-:W-:Y:S01]  /*2450*/  DFMA R74, RZ, R4.reuse, R74 ;  /* 0x00000004ff4a722b */ /* 0x080fe2000000004a */
[----:B------:R-:W-:Y:S01]  /*2460*/  STG.E.64 desc[UR4][R6.64+0x160], RZ ;  /* 0x000160ff06007986 */ /* 0x000fe2000c101b04 */
[----:B------:R-:W-:-:S02]  /*2470*/  DFMA R76, RZ, R4, R76 ;  /* 0x00000004ff4c722b */ /* 0x000fc4000000004c */
[-C--:B------:R-:W-:Y:S01]  /*2480*/  DFMA R78, RZ, R4.reuse, R78 ;  /* 0x00000004ff4e722b */ /* 0x080fe2000000004e */
[----:B------:R-:W-:Y:S01]  /*2490*/  STG.E.64 desc[UR4][R6.64+0xa0], RZ ;  /* 0x0000a0ff06007986 */ /* 0x000fe2000c101b04 */
[-C--:B------:R-:W-:Y:S02]  /*24a0*/  DFMA R80, R32, R4.reuse, R80 ;  /* 0x000000042050722b */ /* 0x080fe40000000050 */
[-C--:B------:R-:W-:Y:S01]  /*24b0*/  DFMA R82, R30, R4.reuse, R82 ;  /* 0x000000041e52722b */ /* 0x080fe20000000052 */
[----:B------:R-:W-:Y:S01]  /*24c0*/  STG.E.64 desc[UR4][R6.64+0x3a0], RZ ;  /* 0x0003a0ff06007986 */ /* 0x000fe2000c101b04 */
[-C--:B------:R-:W-:Y:S02]  /*24d0*/  DFMA R40, R28, R4.reuse, R40 ;  /* 0x000000041c28722b */ /* 0x080fe40000000028 */
[----:B------:R-:W-:Y:S01]  /*24e0*/  DFMA R4, R26, R4, R84 ;  /* 0x000000041a04722b */ /* 0x000fe20000000054 */
[----:B------:R-:W-:Y:S01]  /*24f0*/  STG.E.64 desc[UR4][R6.64+0x1c0], RZ ;  /* 0x0001c0ff06007986 */ /* 0x000fe2000c101b04 */
[----:B------:R-:W-:-:S02]  /*2500*/  DMUL R84, R56, R2 ;  /* 0x0000000238547228 */ /* 0x000fc40000000000 */
[----:B------:R-:W-:Y:S01]  /*2510*/  DFMA R56, RZ, R20, R24 ;  /* 0x00000014ff38722b */ /* 0x000fe20000000018 */
[----:B------:R-:W-:Y:S01]  /*2520*/  STG.E.64 desc[UR4][R6.64+0x280], RZ ;  /* 0x000280ff06007986 */ /* 0x000fe2000c101b04 */
[-C--:B------:R-:W-:Y:S02]  /*2530*/  DFMA R64, R18, R68.reuse, R64 ;  /* 0x000000441240722b */ /* 0x080fe40000000040 */
[-C--:B------:R-:W-:Y:S01]  /*2540*/  DFMA R52, R8, R68.reuse, R52 ;  /* 0x000000440834722b */ /* 0x080fe20000000034 */
[----:B------:R1:W-:Y:S01]  /*2550*/  STG.E.64 desc[UR4][R6.64+0x60], R84 ;  /* 0x0000605406007986 */ /* 0x0003e2000c101b04 */
        /* <DEDUP_REMOVED lines=13> */
[----:B------:R-:W-:Y:S01]  /*2630*/  DFMA R4, RZ, R68, R4 ;  /* 0x00000044ff04722b */ /* 0x000fe20000000004 */
[----:B------:R-:W-:Y:S01]  /*2640*/  STG.E.64 desc[UR4][R6.64+0x288], RZ ;  /* 0x000288ff06007986 */ /* 0x000fe2000c101b04 */
[----:B------:R-:W-:Y:S02]  /*2650*/  DFMA R68, RZ, R22, R38 ;  /* 0x00000016ff44722b */ /* 0x000fe40000000026 */
[----:B------:R-:W-:Y:S01]  /*2660*/  DFMA R54, R14, R20, R56 ;  /* 0x000000140e36722b */ /* 0x000fe20000000038 */
[----:B------:R-:W-:Y:S01]  /*2670*/  STG.E.64 desc[UR4][R6.64+0xa8], RZ ;  /* 0x0000a8ff06007986 */ /* 0x000fe2000c101b04 */
[----:B------:R-:W-:Y:S02]  /*2680*/  DMUL R86, R58, R2 ;  /* 0x000000023a567228 */ /* 0x000fe40000000000 */
[----:B------:R-:W-:Y:S01]  /*2690*/  DFMA R58, RZ, R20, R38 ;  /* 0x00000014ff3a722b */ /* 0x000fe20000000026 */
[----:B------:R-:W-:Y:S01]  /*26a0*/  STG.E.64 desc[UR4][R6.64+0x1c8], RZ ;  /* 0x0001c8ff06007986 */ /* 0x000fe2000c101b04 */
[----:B0-----:R-:W-:-:S02]  /*26b0*/  DMUL R92, R62, R2 ;  /* 0x000000023e5c7228 */ /* 0x001fc40000000000 */
[C---:B------:R-:W-:Y:S01]  /*26c0*/  DFMA R62, R14.reuse, R20, R68 ;  /* 0x000000140e3e722b */ /* 0x040fe20000000044 */
[----:B------:R-:W-:Y:S01]  /*26d0*/  STG.E.64 desc[UR4][R6.64+0x180], R86 ;  /* 0x0001805606007986 */ /* 0x000fe2000c101b04 */
[----:B------:R-:W-:Y:S02]  /*26e0*/  DFMA R54, RZ, R18, R54 ;  /* 0x00000012ff36722b */ /* 0x000fe40000000036 */
[----:B--2---:R-:W-:Y:S01]  /*26f0*/  DFMA R70, R14, R22, R58 ;  /* 0x000000160e46722b */ /* 0x004fe2000000003a */
[----:B------:R0:W-:Y:S01]  /*2700*/  STG.E.64 desc[UR4][R6.64+0x3c0], R92 ;  /* 0x0003c05c06007986 */ /* 0x0001e2000c101b04 */
[----:B-1----:R-:W-:Y:S02]  /*2710*/  DMUL R84, R60, R2 ;  /* 0x000000023c547228 */ /* 0x002fe40000000000 */
[----:B------:R-:W-:Y:S01]  /*2720*/  DFMA R62, RZ, R18, R62 ;  /* 0x00000012ff3e722b */ /* 0x000fe2000000003e */
[----:B------:R-:W-:Y:S01]  /*2730*/  STG.E.64 desc[UR4][R6.64+0x2e8], RZ ;  /* 0x0002e8ff06007986 */ /* 0x000fe2000c101b04 */
[----:B------:R-:W-:-:S02]  /*2740*/  DFMA R54, RZ, R32, R54 ;  /* 0x00000020ff36722b */ /* 0x000fc40000000036 */
[----:B------:R-:W-:Y:S01]  /*2750*/  DFMA R60, RZ, R18, R70 ;  /* 0x00000012ff3c722b */ /* 0x000fe20000000046 */
[----:B------:R-:W-:Y:S01]  /*2760*/  STG.E.64 desc[UR4][R6.64+0xc0], R84 ;  /* 0x0000c05406007986 */ /* 0x000fe2000c101b04 */
[----:B------:R-:W-:Y:S02]  /*2770*/  DMUL R90, R48, R2 ;  /* 0x00000002305a7228 */ /* 0x000fe40000000000 */
[----:B------:R-:W-:Y:S01]  /*2780*/  DFMA R70, RZ, R32, R62 ;  /* 0x00000020ff46722b */ /* 0x000fe2000000003e */
[----:B------:R-:W-:Y:S01]  /*2790*/  STG.E.64 desc[UR4][R6.64+0x50], RZ ;  /* 0x000050ff06007986 */ /* 0x000fe2000c101b04 */
[----:B------:R-:W-:Y:S02]  /*27a0*/  DMUL R62, R66, R2 ;  /* 0x00000002423e7228 */ /* 0x000fe40000000000 */
[-C--:B------:R-:W-:Y:S01]  /*27b0*/  DFMA R66, RZ, R54.reuse, RZ ;  /* 0x00000036ff42722b */ /* 0x080fe200000000ff */
[----:B------:R-:W-:Y:S01]  /*27c0*/  STG.E.64 desc[UR4][R6.64+0x420], R90 ;  /* 0x0004205a06007986 */ /* 0x000fe2000c101b04 */
[----:B0-----:R-:W-:-:S02]  /*27d0*/  DFMA R92, R32, R54, RZ ;  /* 0x00000036205c722b */ /* 0x001fc400000000ff */
[-C--:B------:R-:W-:Y:S01]  /*27e0*/  DFMA R44, R30, R54.reuse, RZ ;  /* 0x000000361e2c722b */ /* 0x080fe200000000ff */
[----:B------:R0:W-:Y:S01]  /*27f0*/  STG.E.64 desc[UR4][R6.64+0x300], R62 ;  /* 0x0003003e06007986 */ /* 0x0001e2000c101b04 */
[-C--:B------:R-:W-:Y:S02]  /*2800*/  DFMA R48, R28, R54.reuse, RZ ;  /* 0x000000361c30722b */ /* 0x080fe400000000ff */
[----:B------:R-:W-:Y:S01]  /*2810*/  DFMA R54, R26, R54, RZ ;  /* 0x000000361a36722b */ /* 0x000fe200000000ff */
[----:B------:R-:W-:Y:S01]  /*2820*/  STG.E.64 desc[UR4][R6.64+0x290], RZ ;  /* 0x000290ff06007986 */ /* 0x000fe2000c101b04 */
[----:B------:R-:W-:Y:S02]  /*2830*/  DFMA R60, RZ, R32, R60 ;  /* 0x00000020ff3c722b */ /* 0x000fe4000000003c */
[----:B------:R-:W-:Y:S01]  /*2840*/  DMUL R86, R64, R2 ;  /* 0x0000000240567228 */ /* 0x000fe20000000000 */
[----:B------:R-:W-:Y:S01]  /*2850*/  STG.E.64 desc[UR4][R6.64+0x170], RZ ;  /* 0x000170ff06007986 */ /* 0x000fe2000c101b04 */
[----:B------:R-:W-:-:S02]  /*2860*/  DFMA R64, RZ, R70, R48 ;  /* 0x00000046ff40722b */ /* 0x000fc40000000030 */
[-C--:B------:R-:W-:Y:S01]  /*2870*/  DFMA R48, RZ, R70.reuse, R54 ;  /* 0x00000046ff30722b */ /* 0x080fe20000000036 */
[----:B------:R-:W-:Y:S01]  /*2880*/  STG.E.64 desc[UR4][R6.64+0xb0], RZ ;  /* 0x0000b0ff06007986 */ /* 0x000fe2000c101b04 */
[-C--:B------:R-:W-:Y:S02]  /*2890*/  DFMA R92, RZ, R70.reuse, R92 ;  /* 0x00000046ff5c722b */ /* 0x080fe4000000005c */
[-C--:B0-----:R-:W-:Y:S01]  /*28a0*/  DFMA R62, R18, R70.reuse, R66 ;  /* 0x00000046123e722b */ /* 0x081fe20000000042 */
[----:B------:R0:W-:Y:S01]  /*28b0*/  STG.E.64 desc[UR4][R6.64+0x8], R86 ;  /* 0x0000085606007986 */ /* 0x0001e2000c101b04 */
[-C--:B------:R-:W-:Y:S02]  /*28c0*/  DFMA R44, RZ, R70.reuse, R44 ;  /* 0x00000046ff2c722b */ /* 0x080fe4000000002c */
[-CC-:B------:R-:W-:Y:S01]  /*28d0*/  DFMA R54, R8, R70.reuse, R66.reuse ;  /* 0x000000460836722b */ /* 0x180fe20000000042 */
[----:B------:R-:W-:Y:S01]  /*28e0*/  STG.E.64 desc[UR4][R6.64+0x3b0], RZ ;  /* 0x0003b0ff06007986 */ /* 0x000fe2000c101b04 */
[----:B------:R-:W-:-:S02]  /*28f0*/  DFMA R90, R36, R70, R66 ;  /* 0x00000046245a722b */ /* 0x000fc40000000042 */
[-CC-:B------:R-:W-:Y:S01]  /*2900*/  DFMA R84, RZ, R70.reuse, R66.reuse ;  /* 0x00000046ff54722b */ /* 0x180fe20000000042 */
[----:B------:R-:W-:Y:S01]  /*2910*/  STG.E.64 desc[UR4][R6.64+0x2f0], RZ ;  /* 0x0002f0ff06007986 */ /* 0x000fe2000c101b04 */
[----:B------:R-:W-:Y:S02]  /*2920*/  DFMA R70, R34, R70, R66 ;  /* 0x000000462246722b */ /* 0x000fe40000000042 */
[----:B------:R-:W-:Y:S01]  /*2930*/  DMUL R66, R52, R2 ;  /* 0x0000000234427228 */ /* 0x000fe20000000000 */
[----:B------:R-:W-:Y:S01]  /*2940*/  STG.E.64 desc[UR4][R6.64+0x1d0], RZ ;  /* 0x0001d0ff06007986 */ /* 0x000fe2000c101b04 */
[----:B------:R-:W-:Y:S02]  /*2950*/  DFMA R52, RZ, R60, R62 ;  /* 0x0000003cff34722b */ /* 0x000fe4000000003e */
[----:B------:R-:W-:Y:S01]  /*2960*/  DMUL R62, R42, R2 ;  /* 0x000000022a3e7228 */ /* 0x000fe20000000000 */
[----:B------:R-:W-:Y:S01]  /*2970*/  STG.E.64 desc[UR4][R6.64+0xf0], RZ ;  /* 0x0000f0ff06007986 */ /* 0x000fe2000c101b04 */
[----:B------:R-:W-:-:S02]  /*2980*/  DFMA R42, RZ, R14, RZ ;  /* 0x0000000eff2a722b */ /* 0x000fc400000000ff */
[----:B------:R-:W-:Y:S01]  /*2990*/  DMUL R46, R46, R2 ;  /* 0x000000022e2e7228 */ /* 0x000fe20000000000 */
[----:B------:R-:W-:Y:S01]  /*29a0*/  STG.E.64 desc[UR4][R6.64+0x128], R66 ;  /* 0x0001284206007986 */ /* 0x000fe2000c101b04 */
[----:B------:R-:W-:Y:S02]  /*29b0*/  DFMA R70, RZ, R60, R70 ;  /* 0x0000003cff46722b */ /* 0x000fe40000000046 */
[----:B------:R-:W-:Y:S01]  /*29c0*/  DMUL R74, R74, R2 ;  /* 0x000000024a4a7228 */ /* 0x000fe20000000000 */
[----:B------:R-:W-:Y:S01]  /*29d0*/  STG.E.64 desc[UR4][R6.64+0x368], R62 ;  /* 0x0003683e06007986 */ /* 0x000fe2000c101b04 */
[--C-:B0-----:R-:W-:Y:S02]  /*29e0*/  DFMA R86, R18, R50, R42.reuse ;  /* 0x000000321256722b */ /* 0x101fe4000000002a */
[----:B------:R-:W-:Y:S01]  /*29f0*/  DFMA R42, RZ, R18, R42 ;  /* 0x00000012ff2a722b */ /* 0x000fe2000000002a */
[----:B------:R0:W-:Y:S01]  /*2a00*/  STG.E.64 desc[UR4][R6.64+0x248], R46 ;  /* 0x0002482e06007986 */ /* 0x0001e2000c101b04 */
[----:B------:R-:W-:-:S02]  /*2a10*/  DFMA R92, RZ, R60, R92 ;  /* 0x0000003cff5c722b */ /* 0x000fc4000000005c */
[----:B------:R-:W-:Y:S01]  /*2a20*/  DFMA R44, RZ, R60, R44 ;  /* 0x0000003cff2c722b */ /* 0x000fe2000000002c */
[----:B------:R1:W-:Y:S01]  /*2a30*/  STG.E.64 desc[UR4][R6.64+0x188], R74 ;  /* 0x0001884a06007986 */ /* 0x0003e2000c101b04 */
[----:B------:R-:W-:Y:S02]  /*2a40*/  DFMA R86, RZ, R32, R86 ;  /* 0x00000020ff56722b */ /* 0x000fe40000000056 */
[-C--:B------:R-:W-:Y:S01]  /*2a50*/  DFMA R48, RZ, R60.reuse, R48 ;  /* 0x0000003cff30722b */ /* 0x080fe20000000030 */
[----:B------:R-:W-:Y:S01]  /*2a60*/  STG.E.64 desc[UR4][R6.64+0x210], RZ ;  /* 0x000210ff06007986 */ /* 0x000fe2000c101b04 */
[-C--:B------:R-:W-:Y:S02]  /*2a70*/  DFMA R54, RZ, R60.reuse, R54 ;  /* 0x0000003cff36722b */ /* 0x080fe40000000036 */
[-C--:B------:R-:W-:Y:S01]  /*2a80*/  DFMA R90, RZ, R60.reuse, R90 ;  /* 0x0000003cff5a722b */ /* 0x080fe2000000005a */
[----:B------:R-:W-:Y:S01]  /*2a90*/  STG.E.64 desc[UR4][R6.64+0x330], RZ ;  /* 0x000330ff06007986 */ /* 0x000fe2000c101b04 */
[----:B------:R-:W-:-:S02]  /*2aa0*/  DFMA R88, R14, R60, R84 ;  /* 0x0000003c0e58722b */ /* 0x000fc40000000054 */
[-C--:B0-----:R-:W-:Y:S01]  /*2ab0*/  DFMA R46, RZ, R60.reuse, R64 ;  /* 0x0000003cff2e722b */ /* 0x081fe20000000040 */
[----:B------:R-:W-:Y:S01]  /*2ac0*/  STG.E.64 desc[UR4][R6.64+0xf8], RZ ;  /* 0x0000f8ff06007986 */ /* 0x000fe2000c101b04 */
[-CC-:B------:R-:W-:Y:S02]  /*2ad0*/  DFMA R66, R12, R60.reuse, R84.reuse ;  /* 0x0000003c0c42722b */ /* 0x180fe40000000054 */
[--C-:B------:R-:W-:Y:S01]  /*2ae0*/  DFMA R64, R10, R60, R84.reuse ;  /* 0x0000003c0a40722b */ /* 0x100fe20000000054 */
[----:B------:R-:W-:Y:S01]  /*2af0*/  STG.E.64 desc[UR4][R6.64+0x218], RZ ;  /* 0x000218ff06007986 */ /* 0x000fe2000c101b04 */
[----:B------:R-:W-:Y:S02]  /*2b00*/  DMUL R72, R72, R2 ;  /* 0x0000000248487228 */ /* 0x000fe40000000000 */
[----:B------:R-:W-:Y:S01]  /*2b10*/  DFMA R84, R16, R60, R84 ;  /* 0x0000003c1054722b */ /* 0x000fe20000000054 */
[----:B------:R-:W-:Y:S01]  /*2b20*/  STG.E.64 desc[UR4][R6.64+0x338], RZ ;  /* 0x000338ff06007986 */ /* 0x000fe2000c101b04 */
[----:B------:R-:W-:-:S02]  /*2b30*/  DFMA R62, R32, R50, R42 ;  /* 0x00000032203e722b */ /* 0x000fc4000000002a */
[----:B------:R-:W-:Y:S01]  /*2b40*/  DFMA R60, RZ, R32, R42 ;  /* 0x00000020ff3c722b */ /* 0x000fe2000000002a */
[----:B------:R0:W-:Y:S01]  /*2b50*/  STG.E.64 desc[UR4][R6.64+0x68], R72 ;  /* 0x0000684806007986 */ /* 0x0001e2000c101b04 */
[-C--:B-1----:R-:W-:Y:S02]  /*2b60*/  DFMA R74, R16, R86.reuse, R70 ;  /* 0x00000056104a722b */ /* 0x082fe40000000046 */
        /* <DEDUP_REMOVED lines=9> */
[-C--:B0-----:R-:W-:Y:S01]  /*2c00*/  DFMA R72, R10, R86.reuse, R90 ;  /* 0x000000560a48722b */ /* 0x081fe2000000005a */
[----:B------:R-:W-:Y:S01]  /*2c10*/  STG.E.64 desc[UR4][R6.64+0x108], RZ ;  /* 0x000108ff06007986 */ /* 0x000fe2000c101b04 */
[-C--:B------:R-:W-:Y:S02]  /*2c20*/  DFMA R70, R18, R86.reuse, R88 ;  /* 0x000000561246722b */ /* 0x080fe40000000058 */
[-C--:B------:R-:W-:Y:S01]  /*2c30*/  DFMA R66, R8, R86.reuse, R66 ;  /* 0x000000560842722b */ /* 0x080fe20000000042 */
[----:B------:R-:W-:Y:S01]  /*2c40*/  STG.E.64 desc[UR4][R6.64+0x228], RZ ;  /* 0x000228ff06007986 */ /* 0x000fe2000c101b04 */
[----:B------:R-:W-:-:S02]  /*2c50*/  DFMA R64, R36, R86, R64 ;  /* 0x000000562440722b */ /* 0x000fc40000000040 */
[----:B------:R-:W-:Y:S01]  /*2c60*/  DFMA R84, R34, R86, R84 ;  /* 0x000000562254722b */ /* 0x000fe20000000054 */
[----:B------:R-:W-:Y:S01]  /*2c70*/  STG.E.64 desc[UR4][R6.64+0x348], RZ ;  /* 0x000348ff06007986 */ /* 0x000fe2000c101b04 */
[-C--:B------:R-:W-:Y:S02]  /*2c80*/  DFMA R42, R14, R62.reuse, R42 ;  /* 0x0000003e0e2a722b */ /* 0x080fe4000000002a */
[-C--:B------:R-:W-:Y:S01]  /*2c90*/  DFMA R44, R12, R62.reuse, R44 ;  /* 0x0000003e0c2c722b */ /* 0x080fe2000000002c */
[----:B------:R-:W-:Y:S01]  /*2ca0*/  STG.E.64 desc[UR4][R6.64+0x110], RZ ;  /* 0x000110ff06007986 */ /* 0x000fe2000c101b04 */
[-C--:B------:R-:W-:Y:S02]  /*2cb0*/  DFMA R46, R10, R62.reuse, R46 ;  /* 0x0000003e0a2e722b */ /* 0x080fe4000000002e */
[-C--:B------:R-:W-:Y:S01]  /*2cc0*/  DFMA R48, R16, R62.reuse, R48 ;  /* 0x0000003e1030722b */ /* 0x080fe20000000030 */
[----:B------:R-:W-:Y:S01]  /*2cd0*/  STG.E.64 desc[UR4][R6.64+0x230], RZ ;  /* 0x000230ff06007986 */ /* 0x000fe2000c101b04 */
[----:B------:R-:W-:-:S02]  /*2ce0*/  DFMA R52, RZ, R62, R52 ;  /* 0x0000003eff34722b */ /* 0x000fc40000000034 */
[-C--:B------:R-:W-:Y:S01]  /*2cf0*/  DFMA R54, RZ, R62.reuse, R54 ;  /* 0x0000003eff36722b */ /* 0x080fe20000000036 */
[----:B------:R-:W-:Y:S01]  /*2d00*/  STG.E.64 desc[UR4][R6.64+0x350], RZ ;  /* 0x000350ff06007986 */ /* 0x000fe2000c101b04 */
[-C--:B------:R-:W-:Y:S02]  /*2d10*/  DFMA R72, RZ, R62.reuse, R72 ;  /* 0x0000003eff48722b */ /* 0x080fe40000000048 */
[-C--:B------:R-:W-:Y:S01]  /*2d20*/  DFMA R74, RZ, R62.reuse, R74 ;  /* 0x0000003eff4a722b */ /* 0x080fe2000000004a */
[----:B------:R-:W-:Y:S01]  /*2d30*/  STG.E.64 desc[UR4][R6.64+0x58], RZ ;  /* 0x000058ff06007986 */ /* 0x000fe2000c101b04 */
[-C--:B------:R-:W-:Y:S02]  /*2d40*/  DFMA R70, R32, R62.reuse, R70 ;  /* 0x0000003e2046722b */ /* 0x080fe40000000046 */
[-C--:B------:R-:W-:Y:S01]  /*2d50*/  DFMA R66, R30, R62.reuse, R66 ;  /* 0x0000003e1e42722b */ /* 0x080fe20000000042 */
[----:B------:R-:W-:Y:S01]  /*2d60*/  STG.E.64 desc[UR4][R6.64+0x178], RZ ;  /* 0x000178ff06007986 */ /* 0x000fe2000c101b04 */
[----:B------:R-:W-:-:S02]  /*2d70*/  DFMA R64, R28, R62, R64 ;  /* 0x0000003e1c40722b */ /* 0x000fc40000000040 */
[----:B------:R-:W-:Y:S01]  /*2d80*/  DFMA R60, RZ, R50, R60 ;  /* 0x00000032ff3c722b */ /* 0x000fe2000000003c */
[----:B------:R-:W-:Y:S01]  /*2d90*/  STG.E.64 desc[UR4][R6.64+0x298], RZ ;  /* 0x000298ff06007986 */ /* 0x000fe2000c101b04 */
[----:B------:R-:W-:Y:S02]  /*2da0*/  DFMA R62, R26, R62, R84 ;  /* 0x0000003e1a3e722b */ /* 0x000fe40000000054 */
[----:B------:R-:W-:Y:S01]  /*2db0*/  DFMA R86, R30, R20, RZ ;  /* 0x000000141e56722b */ /* 0x000fe200000000ff */
[----:B------:R-:W-:Y:S01]  /*2dc0*/  STG.E.64 desc[UR4][R6.64+0x3b8], RZ ;  /* 0x0003b8ff06007986 */ /* 0x000fe2000c101b04 */
[----:B------:R-:W-:Y:S02]  /*2dd0*/  DMUL R84, R76, R2 ;  /* 0x000000024c547228 */ /* 0x000fe40000000000 */
[-C--:B------:R-:W-:Y:S01]  /*2de0*/  DFMA R42, R18, R60.reuse, R42 ;  /* 0x0000003c122a722b */ /* 0x080fe2000000002a */
[----:B------:R-:W-:Y:S01]  /*2df0*/  STG.E.64 desc[UR4][R6.64+0xb8], RZ ;  /* 0x0000b8ff06007986 */ /* 0x000fe2000c101b04 */
[----:B------:R-:W-:-:S02]  /*2e00*/  DFMA R44, R8, R60, R44 ;  /* 0x0000003c082c722b */ /* 0x000fc4000000002c */
[-C--:B------:R-:W-:Y:S01]  /*2e10*/  DFMA R46, R36, R60.reuse, R46 ;  /* 0x0000003c242e722b */ /* 0x080fe2000000002e */
[----:B------:R0:W-:Y:S01]  /*2e20*/  STG.E.64 desc[UR4][R6.64+0x2a8], R84 ;  /* 0x0002a85406007986 */ /* 0x0001e2000c101b04 */
[-C--:B------:R-:W-:Y:S02]  /*2e30*/  DFMA R48, R34, R60.reuse, R48 ;  /* 0x0000003c2230722b */ /* 0x080fe40000000030 */
[-C--:B------:R-:W-:Y:S01]  /*2e40*/  DFMA R52, R32, R60.reuse, R52 ;  /* 0x0000003c2034722b */ /* 0x080fe20000000034 */
[----:B------:R-:W-:Y:S01]  /*2e50*/  STG.E.64 desc[UR4][R6.64+0x118], RZ ;  /* 0x000118ff06007986 */ /* 0x000fe2000c101b04 */
[-C--:B------:R-:W-:Y:S02]  /*2e60*/  DFMA R54, R30, R60.reuse, R54 ;  /* 0x0000003c1e36722b */ /* 0x080fe40000000036 */
[-C--:B------:R-:W-:Y:S01]  /*2e70*/  DFMA R72, R28, R60.reuse, R72 ;  /* 0x0000003c1c48722b */ /* 0x080fe20000000048 */
[----:B------:R-:W-:Y:S01]  /*2e80*/  STG.E.64 desc[UR4][R6.64+0x1d8], RZ ;  /* 0x0001d8ff06007986 */ /* 0x000fe2000c101b04 */
[----:B------:R-:W-:-:S02]  /*2e90*/  DFMA R74, R26, R60, R74 ;  /* 0x0000003c1a4a722b */ /* 0x000fc4000000004a */
[-C--:B------:R-:W-:Y:S01]  /*2ea0*/  DFMA R70, RZ, R60.reuse, R70 ;  /* 0x0000003cff46722b */ /* 0x080fe20000000046 */
[----:B------:R-:W-:Y:S01]  /*2eb0*/  STG.E.64 desc[UR4][R6.64+0x238], RZ ;  /* 0x000238ff06007986 */ /* 0x000fe2000c101b04 */
[-C--:B------:R-:W-:Y:S02]  /*2ec0*/  DFMA R66, RZ, R60.reuse, R66 ;  /* 0x0000003cff42722b */ /* 0x080fe40000000042 */
[-C--:B------:R-:W-:Y:S01]  /*2ed0*/  DFMA R64, RZ, R60.reuse, R64 ;  /* 0x0000003cff40722b */ /* 0x080fe20000000040 */
[----:B------:R-:W-:Y:S01]  /*2ee0*/  STG.E.64 desc[UR4][R6.64+0x2f8], RZ ;  /* 0x0002f8ff06007986 */ /* 0x000fe2000c101b04 */
[----:B------:R-:W-:Y:S02]  /*2ef0*/  DFMA R62, RZ, R60, R62 ;  /* 0x0000003cff3e722b */ /* 0x000fe4000000003e */
[-C--:B------:R-:W-:Y:S01]  /*2f00*/  DFMA R60, R30, R22.reuse, RZ ;  /* 0x000000161e3c722b */ /* 0x080fe200000000ff */
[----:B------:R-:W-:Y:S01]  /*2f10*/  STG.E.64 desc[UR4][R6.64+0x358], RZ ;  /* 0x000358ff06007986 */ /* 0x000fe2000c101b04 */
[----:B------:R-:W-:-:S02]  /*2f20*/  DFMA R76, RZ, R22, R86 ;  /* 0x00000016ff4c722b */ /* 0x000fc40000000056 */
[-C--:B------:R-:W-:Y:S02]  /*2f30*/  DMUL R88, R78, R2.reuse ;  /* 0x000000024e587228 */ /* 0x080fe40000000000 */
[----:B------:R-:W-:Y:S02]  /*2f40*/  DMUL R78, R80, R2 ;  /* 0x00000002504e7228 */ /* 0x000fe40000000000 */
[-C--:B------:R-:W-:Y:S02]  /*2f50*/  DFMA R60, RZ, R20.reuse, R60 ;  /* 0x00000014ff3c722b */ /* 0x080fe4000000003c */
[----:B------:R-:W-:Y:S01]  /*2f60*/  DFMA R76, RZ, R20, R76 ;  /* 0x00000014ff4c722b */ /* 0x000fe2000000004c */
[----:B------:R1:W-:Y:S01]  /*2f70*/  STG.E.64 desc[UR4][R6.64+0x3c8], R88 ;  /* 0x0003c85806007986 */ /* 0x0003e2000c101b04 */
[-C--:B0-----:R-:W-:Y:S02]  /*2f80*/  DMUL R84, R40, R2.reuse ;  /* 0x0000000228547228 */ /* 0x081fe40000000000 */
[----:B------:R-:W-:Y:S01]  /*2f90*/  DMUL R92, R4, R2 ;  /* 0x00000002045c7228 */ /* 0x000fe20000000000 */
[----:B------:R-:W-:Y:S01]  /*2fa0*/  STG.E.64 desc[UR4][R6.64+0xc8], R78 ;  /* 0x0000c84e06007986 */ /* 0x000fe2000c101b04 */
[----:B------:R-:W-:-:S02]  /*2fb0*/  DFMA R60, RZ, R20, R60 ;  /* 0x00000014ff3c722b */ /* 0x000fc4000000003c */
[----:B------:R-:W-:Y:S01]  /*2fc0*/  DFMA R76, RZ, R12, R76 ;  /* 0x0000000cff4c722b */ /* 0x000fe2000000004c */
[----:B------:R-:W-:Y:S01]  /*2fd0*/  STG.E.64 desc[UR4][R6.64+0x308], R84 ;  /* 0x0003085406007986 */ /* 0x000fe2000c101b04 */
[----:B------:R-:W-:Y:S02]  /*2fe0*/  DMUL R82, R82, R2 ;  /* 0x0000000252527228 */ /* 0x000fe40000000000 */
[----:B------:R-:W-:Y:S01]  /*2ff0*/  DFMA R86, RZ, R20, R86 ;  /* 0x00000014ff56722b */ /* 0x000fe20000000056 */
[----:B------:R-:W-:Y:S01]  /*3000*/  STG.E.64 desc[UR4][R6.64+0x428], R92 ;  /* 0x0004285c06007986 */ /* 0x000fe2000c101b04 */
[----:B------:R-:W-:Y:S02]  /*3010*/  DFMA R60, RZ, R12, R60 ;  /* 0x0000000cff3c722b */ /* 0x000fe4000000003c */
[----:B------:R-:W-:Y:S01]  /*3020*/  DFMA R80, RZ, R8, R76 ;  /* 0x00000008ff50722b */ /* 0x000fe2000000004c */
[----:B------:R0:W-:Y:S01]  /*3030*/  STG.E.64 desc[UR4][R6.64+0x1e8], R82 ;  /* 0x0001e85206007986 */ /* 0x0001e2000c101b04 */
[----:B------:R-:W-:-:S02]  /*3040*/  DMUL R90, R42, R2 ;  /* 0x000000022a5a7228 */ /* 0x000fc40000000000 */
[----:B------:R-:W-:Y:S02]  /*3050*/  DFMA R86, RZ, R22, R86 ;  /* 0x00000016ff56722b */ /* 0x000fe40000000056 */
[----:B------:R-:W-:Y:S02]  /*3060*/  DFMA R60, RZ, R8, R60 ;  /* 0x00000008ff3c722b */ /* 0x000fe4000000003c */
[-C--:B------:R-:W-:Y:S01]  /*3070*/  DMUL R44, R44, R2.reuse ;  /* 0x000000022c2c7228 */ /* 0x080fe20000000000 */
[----:B------:R2:W-:Y:S01]  /*3080*/  STG.E.64 desc[UR4][R6.64+0x10], R90 ;  /* 0x0000105a06007986 */ /* 0x0005e2000c101b04 */
[----:B------:R-:W-:Y:S02]  /*3090*/  DMUL R46, R46, R2 ;  /* 0x000000022e2e7228 */ /* 0x000fe40000000000 */
[----:B------:R-:W-:Y:S02]  /*30a0*/  DFMA R86, RZ, R12, R86 ;  /* 0x0000000cff56722b */ /* 0x000fe40000000056 */
[-C--:B------:R-:W-:Y:S01]  /*30b0*/  DFMA R4, R32, R60.reuse, RZ ;  /* 0x0000003c2004722b */ /* 0x080fe200000000ff */
[----:B------:R3:W-:Y:S01]  /*30c0*/  STG.E.64 desc[UR4][R6.64+0x130], R44 ;  /* 0x0001302c06007986 */ /* 0x0007e2000c101b04 */
[----:B------:R-:W-:-:S02]  /*30d0*/  DFMA R40, R30, R60, RZ ;  /* 0x0000003c1e28722b */ /* 0x000fc400000000ff */
[-C--:B------:R-:W-:Y:S01]  /*30e0*/  DFMA R76, R28, R60.reuse, RZ ;  /* 0x0000003c1c4c722b */ /* 0x080fe200000000ff */
[----:B------:R4:W-:Y:S01]  /*30f0*/  STG.E.64 desc[UR4][R6.64+0x250], R46 ;  /* 0x0002502e06007986 */ /* 0x0009e2000c101b04 */
[-C--:B-1----:R-:W-:Y:S02]  /*3100*/  DFMA R88, RZ, R60.reuse, RZ ;  /* 0x0000003cff58722b */ /* 0x082fe400000000ff */
[----:B------:R-:W-:Y:S02]  /*3110*/  DFMA R60, R26, R60, RZ ;  /* 0x0000003c1a3c722b */ /* 0x000fe400000000ff */
[-C--:B------:R-:W-:Y:S02]  /*3120*/  DFMA R4, RZ, R80.reuse, R4 ;  /* 0x00000050ff04722b */ /* 0x080fe40000000004 */
[-C--:B------:R-:W-:Y:S02]  /*3130*/  DFMA R42, RZ, R80.reuse, R76 ;  /* 0x00000050ff2a722b */ /* 0x080fe4000000004c */
[----:B------:R-:W-:-:S02]  /*3140*/  DFMA R40, RZ, R80, R40 ;  /* 0x00000050ff28722b */ /* 0x000fc40000000028 */
[-C--:B0-----:R-:W-:Y:S02]  /*3150*/  DFMA R82, RZ, R80.reuse, R60 ;  /* 0x00000050ff52722b */ /* 0x081fe4000000003c */
[-CC-:B------:R-:W-:Y:S02]  /*3160*/  DFMA R76, R18, R80.reuse, R88.reuse ;  /* 0x00000050124c722b */ /* 0x180fe40000000058 */
[-CC-:B------:R-:W-:Y:S02]  /*3170*/  DFMA R60, R8, R80.reuse, R88.reuse ;  /* 0x00000050083c722b */ /* 0x180fe40000000058 */
[-CC-:B------:R-:W-:Y:S02]  /*3180*/  DFMA R78, R36, R80.reuse, R88.reuse ;  /* 0x00000050244e722b */ /* 0x180fe40000000058 */
[-CC-:B------:R-:W-:Y:S02]  /*3190*/  DFMA R84, RZ, R80.reuse, R88.reuse ;  /* 0x00000050ff54722b */ /* 0x180fe40000000058 */
[----:B------:R-:W-:-:S02]  /*31a0*/  DFMA R80, R34, R80, R88 ;  /* 0x000000502250722b */ /* 0x000fc40000000058 */
[----:B------:R-:W-:Y:S02]  /*31b0*/  DFMA R88, RZ, R30, RZ ;  /* 0x0000001eff58722b */ /* 0x000fe400000000ff */
[-C--:B--2---:R-:W-:Y:S02]  /*31c0*/  DMUL R90, R52, R2.reuse ;  /* 0x00000002345a7228 */ /* 0x084fe40000000000 */
[----:B------:R-:W-:Y:S02]  /*31d0*/  DMUL R48, R48, R2 ;  /* 0x0000000230307228 */ /* 0x000fe40000000000 */
[----:B------:R-:W-:Y:S02]  /*31e0*/  DFMA R52, RZ, R8, R86 ;  /* 0x00000008ff34722b */ /* 0x000fe40000000056 */
[----:B---3--:R-:W-:Y:S01]  /*31f0*/  DFMA R44, RZ, R50, R88 ;  /* 0x00000032ff2c722b */ /* 0x008fe20000000058 */
[----:B------:R-:W-:Y:S01]  /*3200*/  STG.E.64 desc[UR4][R6.64+0x70], R90 ;  /* 0x0000705a06007986 */ /* 0x000fe2000c101b04 */
[----:B------:R-:W-:-:S02]  /*3210*/  DMUL R92, R54, R2 ;  /* 0x00000002365c7228 */ /* 0x000fc40000000000 */
[----:B------:R-:W-:Y:S01]  /*3220*/  DFMA R54, R12, R50, R88 ;  /* 0x000000320c36722b */ /* 0x000fe20000000058 */
[----:B------:R0:W-:Y:S01]  /*3230*/  STG.E.64 desc[UR4][R6.64+0x370], R48 ;  /* 0x0003703006007986 */ /* 0x0001e2000c101b04 */
[----:B----4-:R-:W-:Y:S02]  /*3240*/  DFMA R46, RZ, R52, R76 ;  /* 0x00000034ff2e722b */ /* 0x010fe4000000004c */
[----:B------:R-:W-:Y:S01]  /*3250*/  DFMA R86, RZ, R12, R44 ;  /* 0x0000000cff56722b */ /* 0x000fe2000000002c */
[----:B------:R-:W-:Y:S01]  /*3260*/  STG.E.64 desc[UR4][R6.64+0x190], R92 ;  /* 0x0001905c06007986 */ /* 0x000fe2000c101b04 */
[-C--:B------:R-:W-:Y:S02]  /*3270*/  DFMA R44, RZ, R52.reuse, R82 ;  /* 0x00000034ff2c722b */ /* 0x080fe40000000052 */
[-C--:B------:R-:W-:Y:S02]  /*3280*/  DFMA R4, RZ, R52.reuse, R4 ;  /* 0x00000034ff04722b */ /* 0x080fe40000000004 */
[----:B------:R-:W-:-:S02]  /*3290*/  DFMA R40, RZ, R52, R40 ;  /* 0x00000034ff28722b */ /* 0x000fc40000000028 */
[-C--:B------:R-:W-:Y:S02]  /*32a0*/  DFMA R42, RZ, R52.reuse, R42 ;  /* 0x00000034ff2a722b */ /* 0x080fe4000000002a */
[-C--:B------:R-:W-:Y:S02]  /*32b0*/  DFMA R78, RZ, R52.reuse, R78 ;  /* 0x00000034ff4e722b */ /* 0x080fe4000000004e */
[-C--:B0-----:R-:W-:Y:S02]  /*32c0*/  DFMA R48, RZ, R52.reuse, R60 ;  /* 0x00000034ff30722b */ /* 0x081fe4000000003c */
[-C--:B------:R-:W-:Y:S02]  /*32d0*/  DFMA R80, RZ, R52.reuse, R80 ;  /* 0x00000034ff50722b */ /* 0x080fe40000000050 */
[-CC-:B------:R-:W-:Y:S02]  /*32e0*/  DFMA R82, R14, R52.reuse, R84.reuse ;  /* 0x000000340e52722b */ /* 0x180fe40000000054 */
[----:B------:R-:W-:-:S02]  /*32f0*/  DFMA R76, R12, R52, R84 ;  /* 0x000000340c4c722b */ /* 0x000fc40000000054 */
[----:B------:R-:W-:Y:S02]  /*3300*/  DFMA R60, R10, R52, R84 ;  /* 0x000000340a3c722b */ /* 0x000fe40000000054 */
[----:B------:R-:W-:Y:S02]  /*3310*/  DFMA R86, RZ, R8, R86 ;  /* 0x00000008ff56722b */ /* 0x000fe40000000056 */
[----:B------:R-:W-:Y:S02]  /*3320*/  DFMA R84, R16, R52, R84 ;  /* 0x000000341054722b */ /* 0x000fe40000000054 */
[----:B------:R-:W-:Y:S02]  /*3330*/  DFMA R54, RZ, R8, R54 ;  /* 0x00000008ff36722b */ /* 0x000fe40000000036 */
[----:B------:R-:W-:Y:S02]  /*3340*/  DFMA R52, RZ, R12, R88 ;  /* 0x0000000cff34722b */ /* 0x000fe40000000058 */
[----:B------:R-:W-:-:S02]  /*3350*/  DFMA R4, RZ, R86, R4 ;  /* 0x00000056ff04722b */ /* 0x000fc40000000004 */
[-C--:B------:R-:W-:Y:S02]  /*3360*/  DFMA R40, RZ, R86.reuse, R40 ;  /* 0x00000056ff28722b */ /* 0x080fe40000000028 */
[-C--:B------:R-:W-:Y:S02]  /*3370*/  DFMA R42, RZ, R86.reuse, R42 ;  /* 0x00000056ff2a722b */ /* 0x080fe4000000002a */
[-C--:B------:R-:W-:Y:S02]  /*3380*/  DFMA R44, RZ, R86.reuse, R44 ;  /* 0x00000056ff2c722b */ /* 0x080fe4000000002c */
[-C--:B------:R-:W-:Y:S02]  /*3390*/  DFMA R46, R14, R86.reuse, R46 ;  /* 0x000000560e2e722b */ /* 0x080fe4000000002e */
[-C--:B------:R-:W-:Y:S02]  /*33a0*/  DFMA R48, R12, R86.reuse, R48 ;  /* 0x000000560c30722b */ /* 0x080fe40000000030 */
[----:B------:R-:W-:-:S02]  /*33b0*/  DFMA R78, R10, R86, R78 ;  /* 0x000000560a4e722b */ /* 0x000fc4000000004e */
[-C--:B------:R-:W-:Y:S02]  /*33c0*/  DFMA R80, R16, R86.reuse, R80 ;  /* 0x000000561050722b */ /* 0x080fe40000000050 */
[-C--:B------:R-:W-:Y:S02]  /*33d0*/  DFMA R82, R18, R86.reuse, R82 ;  /* 0x000000561252722b */ /* 0x080fe40000000052 */
[-C--:B------:R-:W-:Y:S02]  /*33e0*/  DFMA R76, R8, R86.reuse, R76 ;  /* 0x00000056084c722b */ /* 0x080fe4000000004c */
[-C--:B------:R-:W-:Y:S02]  /*33f0*/  DFMA R60, R36, R86.reuse, R60 ;  /* 0x00000056243c722b */ /* 0x080fe4000000003c */
[----:B------:R-:W-:Y:S02]  /*3400*/  DFMA R84, R34, R86, R84 ;  /* 0x000000562254722b */ /* 0x000fe40000000054 */
[----:B------:R-:W-:-:S02]  /*3410*/  DFMA R4, R14, R54, R4 ;  /* 0x000000360e04722b */ /* 0x000fc40000000004 */
[-C--:B------:R-:W-:Y:S02]  /*3420*/  DFMA R40, R12, R54.reuse, R40 ;  /* 0x000000360c28722b */ /* 0x080fe40000000028 */
[-C--:B------:R-:W-:Y:S02]  /*3430*/  DFMA R42, R10, R54.reuse, R42 ;  /* 0x000000360a2a722b */ /* 0x080fe4000000002a */
[-C--:B------:R-:W-:Y:S02]  /*3440*/  DFMA R44, R16, R54.reuse, R44 ;  /* 0x00000036102c722b */ /* 0x080fe4000000002c */
[-C--:B------:R-:W-:Y:S02]  /*3450*/  DFMA R46, RZ, R54.reuse, R46 ;  /* 0x00000036ff2e722b */ /* 0x080fe4000000002e */
[-C--:B------:R-:W-:Y:S02]  /*3460*/  DFMA R48, RZ, R54.reuse, R48 ;  /* 0x00000036ff30722b */ /* 0x080fe40000000030 */
[----:B------:R-:W-:-:S02]  /*3470*/  DFMA R78, RZ, R54, R78 ;  /* 0x00000036ff4e722b */ /* 0x000fc4000000004e */
[-C--:B------:R-:W-:Y:S02]  /*3480*/  DFMA R80, RZ, R54.reuse, R80 ;  /* 0x00000036ff50722b */ /* 0x080fe40000000050 */
[-C--:B------:R-:W-:Y:S02]  /*3490*/  DFMA R82, R32, R54.reuse, R82 ;  /* 0x000000362052722b */ /* 0x080fe40000000052 */
[-C--:B------:R-:W-:Y:S02]  /*34a0*/  DFMA R76, R30, R54.reuse, R76 ;  /* 0x000000361e4c722b */ /* 0x080fe4000000004c */
[----:B------:R-:W-:Y:S02]  /*34b0*/  DFMA R60, R28, R54, R60 ;  /* 0x000000361c3c722b */ /* 0x000fe4000000003c */
[----:B------:R-:W-:Y:S02]  /*34c0*/  DFMA R52, R8, R50, R52 ;  /* 0x000000320834722b */ /* 0x000fe40000000034 */
[----:B------:R-:W-:-:S02]  /*34d0*/  DFMA R54, R26, R54, R84 ;  /* 0x000000361a36722b */ /* 0x000fc40000000054 */
[----:B------:R-:W-:Y:S02]  /*34e0*/  DMUL R86, R72, R2 ;  /* 0x0000000248567228 */ /* 0x000fe40000000000 */
[----:B------:R-:W-:Y:S02]  /*34f0*/  DFMA R72, R8, R22, R38 ;  /* 0x000000160848722b */ /* 0x000fe40000000026 */
[-C--:B------:R-:W-:Y:S02]  /*3500*/  DFMA R4, R18, R52.reuse, R4 ;  /* 0x000000341204722b */ /* 0x080fe40000000004 */
[-C--:B------:R-:W-:Y:S01]  /*3510*/  DFMA R40, R8, R52.reuse, R40 ;  /* 0x000000340828722b */ /* 0x080fe20000000028 */
[----:B------:R0:W-:Y:S01]  /*3520*/  STG.E.64 desc[UR4][R6.64+0x2b0], R86 ;  /* 0x0002b05606007986 */ /* 0x0001e2000c101b04 */
[-C--:B------:R-:W-:Y:S02]  /*3530*/  DFMA R42, R36, R52.reuse, R42 ;  /* 0x00000034242a722b */ /* 0x080fe4000000002a */
[----:B------:R-:W-:-:S02]  /*3540*/  DFMA R44, R34, R52, R44 ;  /* 0x00000034222c722b */ /* 0x000fc4000000002c */
[-C--:B------:R-:W-:Y:S02]  /*3550*/  DFMA R46, R32, R52.reuse, R46 ;  /* 0x00000034202e722b */ /* 0x080fe4000000002e */
[-C--:B------:R-:W-:Y:S02]  /*3560*/  DFMA R48, R30, R52.reuse, R48 ;  /* 0x000000341e30722b */ /* 0x080fe40000000030 */
[-C--:B------:R-:W-:Y:S02]  /*3570*/  DFMA R78, R28, R52.reuse, R78 ;  /* 0x000000341c4e722b */ /* 0x080fe4000000004e */
[-C--:B------:R-:W-:Y:S02]  /*3580*/  DFMA R80, R26, R52.reuse, R80 ;  /* 0x000000341a50722b */ /* 0x080fe40000000050 */
[-C--:B------:R-:W-:Y:S02]  /*3590*/  DFMA R82, RZ, R52.reuse, R82 ;  /* 0x00000034ff52722b */ /* 0x080fe40000000052 */
[----:B------:R-:W-:-:S02]  /*35a0*/  DFMA R76, RZ, R52, R76 ;  /* 0x00000034ff4c722b */ /* 0x000fc4000000004c */
[-C--:B------:R-:W-:Y:S02]  /*35b0*/  DFMA R60, RZ, R52.reuse, R60 ;  /* 0x00000034ff3c722b */ /* 0x080fe4000000003c */
[----:B------:R-:W-:Y:S02]  /*35c0*/  DFMA R54, RZ, R52, R54 ;  /* 0x00000034ff36722b */ /* 0x000fe40000000036 */
[CC--:B------:R-:W-:Y:S02]  /*35d0*/  DFMA R52, R8.reuse, R20.reuse, R24 ;  /* 0x000000140834722b */ /* 0x0c0fe40000000018 */
[-C--:B------:R-:W-:Y:S02]  /*35e0*/  DFMA R72, RZ, R20.reuse, R72 ;  /* 0x00000014ff48722b */ /* 0x080fe40000000048 */
[----:B------:R-:W-:Y:S02]  /*35f0*/  DFMA R84, R8, R20, R38 ;  /* 0x000000140854722b */ /* 0x000fe40000000026 */
[----:B------:R-:W-:-:S02]  /*3600*/  DMUL R88, R74, R2 ;  /* 0x000000024a587228 */ /* 0x000fc40000000000 */
[----:B------:R-:W-:Y:S02]  /*3610*/  DFMA R52, RZ, R20, R52 ;  /* 0x00000014ff34722b */ /* 0x000fe40000000034 */
[----:B------:R-:W-:Y:S02]  /*3620*/  DFMA R72, RZ, R12, R72 ;  /* 0x0000000cff48722b */ /* 0x000fe40000000048 */
[----:B------:R-:W-:Y:S01]  /*3630*/  DMUL R62, R62, R2 ;  /* 0x000000023e3e7228 */ /* 0x000fe20000000000 */
[----:B------:R-:W-:Y:S01]  /*3640*/  STG.E.64 desc[UR4][R6.64+0x3d0], R88 ;  /* 0x0003d05806007986 */ /* 0x000fe2000c101b04 */
[----:B------:R-:W-:Y:S02]  /*3650*/  DFMA R74, RZ, R22, R84 ;  /* 0x00000016ff4a722b */ /* 0x000fe40000000054 */
[----:B------:R-:W-:Y:S02]  /*3660*/  DFMA R52, RZ, R12, R52 ;  /* 0x0000000cff34722b */ /* 0x000fe40000000034 */
[----:B0-----:R-:W-:Y:S01]  /*3670*/  DMUL R86, R66, R2 ;  /* 0x0000000242567228 */ /* 0x001fe20000000000 */
[----:B------:R0:W-:Y:S01]  /*3680*/  STG.E.64 desc[UR4][R6.64+0x430], R62 ;  /* 0x0004303e06007986 */ /* 0x0001e2000c101b04 */
[----:B------:R-:W-:-:S02]  /*3690*/  DFMA R84, RZ, R30, R72 ;  /* 0x0000001eff54722b */ /* 0x000fc40000000048 */
[----:B------:R-:W-:Y:S02]  /*36a0*/  DMUL R70, R70, R2 ;  /* 0x0000000246467228 */ /* 0x000fe40000000000 */
[----:B------:R-:W-:Y:S01]  /*36b0*/  DFMA R52, RZ, R30, R52 ;  /* 0x0000001eff34722b */ /* 0x000fe20000000034 */
[----:B------:R-:W-:Y:S01]  /*36c0*/  STG.E.64 desc[UR4][R6.64+0x1f0], R86 ;  /* 0x0001f05606007986 */ /* 0x000fe2000c101b04 */
[----:B------:R-:W-:Y:S02]  /*36d0*/  DMUL R72, R64, R2 ;  /* 0x0000000240487228 */ /* 0x000fe40000000000 */
[----:B------:R-:W-:Y:S01]  /*36e0*/  DFMA R74, RZ, R12, R74 ;  /* 0x0000000cff4a722b */ /* 0x000fe2000000004a */
[----:B------:R1:W-:Y:S01]  /*36f0*/  STG.E.64 desc[UR4][R6.64+0xd0], R70 ;  /* 0x0000d04606007986 */ /* 0x0003e2000c101b04 */
[----:B------:R-:W-:Y:S02]  /*3700*/  DMUL R64, R4, R2 ;  /* 0x0000000204407228 */ /* 0x000fe40000000000 */
[-C--:B------:R-:W-:Y:S01]  /*3710*/  DFMA R66, R30, R52.reuse, RZ ;  /* 0x000000341e42722b */ /* 0x080fe200000000ff */
[----:B------:R2:W-:Y:S01]  /*3720*/  STG.E.64 desc[UR4][R6.64+0x310], R72 ;  /* 0x0003104806007986 */ /* 0x0005e2000c101b04 */
[----:B------:R-:W-:-:S02]  /*3730*/  DFMA R92, R32, R52, RZ ;  /* 0x00000034205c722b */ /* 0x000fc400000000ff */
[-C--:B------:R-:W-:Y:S01]  /*3740*/  DFMA R90, R28, R52.reuse, RZ ;  /* 0x000000341c5a722b */ /* 0x080fe200000000ff */
[----:B------:R3:W-:Y:S01]  /*3750*/  STG.E.64 desc[UR4][R6.64+0x18], R64 ;  /* 0x0000184006007986 */ /* 0x0007e2000c101b04 */
[-C--:B0-----:R-:W-:Y:S02]  /*3760*/  DFMA R62, RZ, R52.reuse, RZ ;  /* 0x00000034ff3e722b */ /* 0x081fe400000000ff */
[----:B------:R-:W-:Y:S02]  /*3770*/  DFMA R88, R26, R52, RZ ;  /* 0x000000341a58722b */ /* 0x000fe400000000ff */
[-C--:B------:R-:W-:Y:S02]  /*3780*/  DFMA R4, RZ, R84.reuse, R66 ;  /* 0x00000054ff04722b */ /* 0x080fe40000000042 */
[-C--:B------:R-:W-:Y:S02]  /*3790*/  DFMA R92, RZ, R84.reuse, R92 ;  /* 0x00000054ff5c722b */ /* 0x080fe4000000005c */
[----:B------:R-:W-:-:S02]  /*37a0*/  DFMA R90, RZ, R84, R90 ;  /* 0x00000054ff5a722b */ /* 0x000fc4000000005a */
[-C--:B------:R-:W-:Y:S02]  /*37b0*/  DFMA R88, RZ, R84.reuse, R88 ;  /* 0x00000054ff58722b */ /* 0x080fe40000000058 */
[-CC-:B------:R-:W-:Y:S02]  /*37c0*/  DFMA R66, R18, R84.reuse, R62.reuse ;  /* 0x000000541242722b */ /* 0x180fe4000000003e */
[-CC-:B-1----:R-:W-:Y:S02]  /*37d0*/  DFMA R70, R8, R84.reuse, R62.reuse ;  /* 0x000000540846722b */ /* 0x182fe4000000003e */
[-CC-:B--2---:R-:W-:Y:S02]  /*37e0*/  DFMA R72, R36, R84.reuse, R62.reuse ;  /* 0x000000542448722b */ /* 0x184fe4000000003e */
[-CC-:B------:R-:W-:Y:S02]  /*37f0*/  DFMA R52, RZ, R84.reuse, R62.reuse ;  /* 0x00000054ff34722b */ /* 0x180fe4000000003e */
[----:B------:R-:W-:-:S02]  /*3800*/  DFMA R84, R34, R84, R62 ;  /* 0x000000542254722b */ /* 0x000fc4000000003e */
[----:B------:R-:W-:Y:S02]  /*3810*/  DFMA R62, RZ, R30, R74 ;  /* 0x0000001eff3e722b */ /* 0x000fe4000000004a */
[-C--:B------:R-:W-:Y:S02]  /*3820*/  DMUL R74, R40, R2.reuse ;  /* 0x00000002284a7228 */ /* 0x080fe40000000000 */
[-C--:B------:R-:W-:Y:S02]  /*3830*/  DMUL R42, R42, R2.reuse ;  /* 0x000000022a2a7228 */ /* 0x080fe40000000000 */
[----:B------:R-:W-:Y:S02]  /*3840*/  DMUL R44, R44, R2 ;  /* 0x000000022c2c7228 */ /* 0x000fe40000000000 */
[-C--:B------:R-:W-:Y:S01]  /*3850*/  DFMA R40, RZ, R62.reuse, R4 ;  /* 0x0000003eff28722b */ /* 0x080fe20000000004 */
[----:B------:R0:W-:Y:S01]  /*3860*/  STG.E.64 desc[UR4][R6.64+0x138], R74 ;  /* 0x0001384a06007986 */ /* 0x0001e2000c101b04 */
[----:B---3--:R-:W-:-:S02]  /*3870*/  DFMA R64, R12, R62, R52 ;  /* 0x0000003e0c40722b */ /* 0x008fc40000000034 */
[-C--:B------:R-:W-:Y:S01]  /*3880*/  DFMA R4, R10, R62.reuse, R52 ;  /* 0x0000003e0a04722b */ /* 0x080fe20000000034 */
[----:B------:R1:W-:Y:S01]  /*3890*/  STG.E.64 desc[UR4][R6.64+0x258], R42 ;  /* 0x0002582a06007986 */ /* 0x0003e2000c101b04 */
[-C--:B------:R-:W-:Y:S02]  /*38a0*/  DFMA R92, RZ, R62.reuse, R92 ;  /* 0x0000003eff5c722b */ /* 0x080fe4000000005c */
[-C--:B------:R-:W-:Y:S01]  /*38b0*/  DFMA R90, RZ, R62.reuse, R90 ;  /* 0x0000003eff5a722b */ /* 0x080fe2000000005a */
[----:B------:R2:W-:Y:S01]  /*38c0*/  STG.E.64 desc[UR4][R6.64+0x378], R44 ;  /* 0x0003782c06007986 */ /* 0x0005e2000c101b04 */
[-C--:B------:R-:W-:Y:S02]  /*38d0*/  DFMA R88, RZ, R62.reuse, R88 ;  /* 0x0000003eff58722b */ /* 0x080fe40000000058 */
[-C--:B------:R-:W-:Y:S02]  /*38e0*/  DFMA R66, RZ, R62.reuse, R66 ;  /* 0x0000003eff42722b */ /* 0x080fe40000000042 */
[----:B------:R-:W-:-:S02]  /*38f0*/  DFMA R70, RZ, R62, R70 ;  /* 0x0000003eff46722b */ /* 0x000fc40000000046 */
[-C--:B0-----:R-:W-:Y:S02]  /*3900*/  DFMA R74, R14, R62.reuse, R52 ;  /* 0x0000003e0e4a722b */ /* 0x081fe40000000034 */
[-C--:B------:R-:W-:Y:S02]  /*3910*/  DFMA R72, RZ, R62.reuse, R72 ;  /* 0x0000003eff48722b */ /* 0x080fe40000000048 */
[----:B-1----:R-:W-:Y:S02]  /*3920*/  DFMA R42, R16, R62, R52 ;  /* 0x0000003e102a722b */ /* 0x002fe40000000034 */
[----:B------:R-:W-:Y:S02]  /*3930*/  DFMA R52, RZ, R8, RZ ;  /* 0x00000008ff34722b */ /* 0x000fe400000000ff */
[----:B------:R-:W-:Y:S02]  /*3940*/  DFMA R84, RZ, R62, R84 ;  /* 0x0000003eff54722b */ /* 0x000fe40000000054 */
[----:B--2---:R-:W-:-:S02]  /*3950*/  DMUL R44, R46, R2 ;  /* 0x000000022e2c7228 */ /* 0x004fc40000000000 */
[----:B------:R-:W-:Y:S02]  /*3960*/  DMUL R48, R48, R2 ;  /* 0x0000000230307228 */ /* 0x000fe40000000000 */
[--C-:B------:R-:W-:Y:S02]  /*3970*/  DFMA R86, R12, R50, R52.reuse ;  /* 0x000000320c56722b */ /* 0x100fe40000000034 */
[----:B------:R-:W-:Y:S01]  /*3980*/  DFMA R52, RZ, R12, R52 ;  /* 0x0000000cff34722b */ /* 0x000fe20000000034 */
[----:B------:R-:W-:Y:S01]  /*3990*/  STG.E.64 desc[UR4][R6.64+0x78], R44 ;  /* 0x0000782c06007986 */ /* 0x000fe2000c101b04 */
[-C--:B------:R-:W-:Y:S02]  /*39a0*/  DMUL R82, R82, R2.reuse ;  /* 0x0000000252527228 */ /* 0x080fe40000000000 */
[----:B------:R-:W-:Y:S01]  /*39b0*/  DMUL R76, R76, R2 ;  /* 0x000000024c4c7228 */ /* 0x000fe20000000000 */
[----:B------:R0:W-:Y:S01]  /*39c0*/  STG.E.64 desc[UR4][R6.64+0x198], R48 ;  /* 0x0001983006007986 */ /* 0x0001e2000c101b04 */
[----:B------:R-:W-:-:S02]  /*39d0*/  DFMA R86, RZ, R30, R86 ;  /* 0x0000001eff56722b */ /* 0x000fc40000000056 */
[-CC-:B------:R-:W-:Y:S01]  /*39e0*/  DFMA R62, RZ, R50.reuse, R52.reuse ;  /* 0x00000032ff3e722b */ /* 0x180fe20000000034 */
[----:B------:R1:W-:Y:S01]  /*39f0*/  STG.E.64 desc[UR4][R6.64+0xd8], R82 ;  /* 0x0000d85206007986 */ /* 0x0003e2000c101b04 */
[----:B------:R-:W-:-:S03]  /*3a00*/  DFMA R52, R30, R50, R52 ;  /* 0x000000321e34722b */ /* 0x000fc60000000034 */
[----:B------:R-:W-:Y:S01]  /*3a10*/  STG.E.64 desc[UR4][R6.64+0x1f8], R76 ;  /* 0x0001f84c06007986 */ /* 0x000fe2000c101b04 */
[----:B------:R-:W-:Y:S02]  /*3a20*/  DFMA R46, RZ, R86, R92 ;  /* 0x00000056ff2e722b */ /* 0x000fe4000000005c */
[----:B------:R-:W-:Y:S02]  /*3a30*/  DFMA R62, RZ, R30, R62 ;  /* 0x0000001eff3e722b */ /* 0x000fe4000000003e */
[-C--:B------:R-:W-:Y:S02]  /*3a40*/  DFMA R40, RZ, R86.reuse, R40 ;  /* 0x00000056ff28722b */ /* 0x080fe40000000028 */
[-C--:B0-----:R-:W-:Y:S02]  /*3a50*/  DFMA R48, RZ, R86.reuse, R90 ;  /* 0x00000056ff30722b */ /* 0x081fe4000000005a */
[-C--:B------:R-:W-:Y:S02]  /*3a60*/  DFMA R44, RZ, R86.reuse, R88 ;  /* 0x00000056ff2c722b */ /* 0x080fe40000000058 */
[----:B------:R-:W-:-:S02]  /*3a70*/  DFMA R66, R14, R86, R66 ;  /* 0x000000560e42722b */ /* 0x000fc40000000042 */
[-C--:B------:R-:W-:Y:S02]  /*3a80*/  DFMA R70, R12, R86.reuse, R70 ;  /* 0x000000560c46722b */ /* 0x080fe40000000046 */
[-C--:B------:R-:W-:Y:S02]  /*3a90*/  DFMA R72, R10, R86.reuse, R72 ;  /* 0x000000560a48722b */ /* 0x080fe40000000048 */
[-C--:B------:R-:W-:Y:S02]  /*3aa0*/  DFMA R84, R16, R86.reuse, R84 ;  /* 0x000000561054722b */ /* 0x080fe40000000054 */
[-C--:B------:R-:W-:Y:S02]  /*3ab0*/  DFMA R74, R18, R86.reuse, R74 ;  /* 0x00000056124a722b */ /* 0x080fe4000000004a */
[-C--:B------:R-:W-:Y:S02]  /*3ac0*/  DFMA R64, R8, R86.reuse, R64 ;  /* 0x000000560840722b */ /* 0x080fe40000000040 */
[----:B------:R-:W-:-:S02]  /*3ad0*/  DFMA R4, R36, R86, R4 ;  /* 0x000000562404722b */ /* 0x000fc40000000004 */
[----:B------:R-:W-:Y:S02]  /*3ae0*/  DFMA R42, R34, R86, R42 ;  /* 0x00000056222a722b */ /* 0x000fe4000000002a */
[-C--:B------:R-:W-:Y:S02]  /*3af0*/  DFMA R46, R14, R62.reuse, R46 ;  /* 0x0000003e0e2e722b */ /* 0x080fe4000000002e */
[-C--:B------:R-:W-:Y:S02]  /*3b00*/  DFMA R40, R12, R62.reuse, R40 ;  /* 0x0000003e0c28722b */ /* 0x080fe40000000028 */
[-C--:B------:R-:W-:Y:S02]  /*3b10*/  DFMA R48, R10, R62.reuse, R48 ;  /* 0x0000003e0a30722b */ /* 0x080fe40000000030 */
[-C--:B------:R-:W-:Y:S02]  /*3b20*/  DFMA R44, R16, R62.reuse, R44 ;  /* 0x0000003e102c722b */ /* 0x080fe4000000002c */
[----:B------:R-:W-:-:S02]  /*3b30*/  DFMA R66, RZ, R62, R66 ;  /* 0x0000003eff42722b */ /* 0x000fc40000000042 */
[-C--:B------:R-:W-:Y:S02]  /*3b40*/  DFMA R70, RZ, R62.reuse, R70 ;  /* 0x0000003eff46722b */ /* 0x080fe40000000046 */
[-C--:B------:R-:W-:Y:S02]  /*3b50*/  DFMA R72, RZ, R62.reuse, R72 ;  /* 0x0000003eff48722b */ /* 0x080fe40000000048 */
[-C--:B------:R-:W-:Y:S02]  /*3b60*/  DFMA R84, RZ, R62.reuse, R84 ;  /* 0x0000003eff54722b */ /* 0x080fe40000000054 */
        /* <DEDUP_REMOVED lines=8> */
[----:B------:R-:W-:-:S02]  /*3bf0*/  DFMA R66, R32, R52, R66 ;  /* 0x000000342042722b */ /* 0x000fc40000000042 */
[-C--:B------:R-:W-:Y:S02]  /*3c00*/  DFMA R70, R30, R52.reuse, R70 ;  /* 0x000000341e46722b */ /* 0x080fe40000000046 */
[-C--:B------:R-:W-:Y:S02]  /*3c10*/  DFMA R72, R28, R52.reuse, R72 ;  /* 0x000000341c48722b */ /* 0x080fe40000000048 */
[-C--:B------:R-:W-:Y:S02]  /*3c20*/  DFMA R84, R26, R52.reuse, R84 ;  /* 0x000000341a54722b */ /* 0x080fe40000000054 */
[-C--:B------:R-:W-:Y:S02]  /*3c30*/  DFMA R74, RZ, R52.reuse, R74 ;  /* 0x00000034ff4a722b */ /* 0x080fe4000000004a */
[-C--:B------:R-:W-:Y:S02]  /*3c40*/  DFMA R64, RZ, R52.reuse, R64 ;  /* 0x00000034ff40722b */ /* 0x080fe40000000040 */
[----:B------:R-:W-:-:S02]  /*3c50*/  DFMA R4, RZ, R52, R4 ;  /* 0x00000034ff04722b */ /* 0x000fc40000000004 */
[----:B------:R-:W-:Y:S02]  /*3c60*/  DFMA R42, RZ, R52, R42 ;  /* 0x00000034ff2a722b */ /* 0x000fe4000000002a */
[----:B------:R-:W-:Y:S02]  /*3c70*/  DFMA R52, R12, R20, R56 ;  /* 0x000000140c34722b */ /* 0x000fe40000000038 */
[----:B------:R-:W-:Y:S02]  /*3c80*/  DMUL R88, R80, R2 ;  /* 0x0000000250587228 */ /* 0x000fe40000000000 */
[C---:B------:R-:W-:Y:S02]  /*3c90*/  DFMA R62, R12.reuse, R20, R68 ;  /* 0x000000140c3e722b */ /* 0x040fe40000000044 */
[----:B------:R-:W-:Y:S02]  /*3ca0*/  DFMA R80, R12, R22, R58 ;  /* 0x000000160c50722b */ /* 0x000fe4000000003a */
[----:B------:R-:W-:Y:S01]  /*3cb0*/  DFMA R52, RZ, R8, R52 ;  /* 0x00000008ff34722b */ /* 0x000fe20000000034 */
[----:B------:R0:W-:Y:S01]  /*3cc0*/  STG.E.64 desc[UR4][R6.64+0x3d8], R88 ;  /* 0x0003d85806007986 */ /* 0x0001e2000c101b04 */
[----:B------:R-:W-:-:S02]  /*3cd0*/  DMUL R86, R78, R2 ;  /* 0x000000024e567228 */ /* 0x000fc40000000000 */
[-C--:B------:R-:W-:Y:S02]  /*3ce0*/  DFMA R78, RZ, R8.reuse, R62 ;  /* 0x00000008ff4e722b */ /* 0x080fe4000000003e */
[----:B------:R-:W-:Y:S02]  /*3cf0*/  DFMA R62, RZ, R8, R80 ;  /* 0x00000008ff3e722b */ /* 0x000fe40000000050 */
[----:B------:R-:W-:Y:S01]  /*3d00*/  DFMA R80, RZ, R30, R52 ;  /* 0x0000001eff50722b */ /* 0x000fe20000000034 */
[----:B------:R2:W-:Y:S01]  /*3d10*/  STG.E.64 desc[UR4][R6.64+0x2b8], R86 ;  /* 0x0002b85606007986 */ /* 0x0005e2000c101b04 */
[----:B------:R-:W-:Y:S02]  /*3d20*/  DMUL R92, R54, R2 ;  /* 0x00000002365c7228 */ /* 0x000fe40000000000 */
[----:B------:R-:W-:Y:S02]  /*3d30*/  DFMA R52, RZ, R30, R78 ;  /* 0x0000001eff34722b */ /* 0x000fe4000000004e */
[----:B-1----:R-:W-:-:S02]  /*3d40*/  DMUL R82, R46, R2 ;  /* 0x000000022e527228 */ /* 0x002fc40000000000 */
[-C--:B------:R-:W-:Y:S01]  /*3d50*/  DFMA R54, R32, R80.reuse, RZ ;  /* 0x000000502036722b */ /* 0x080fe200000000ff */
[----:B------:R-:W-:Y:S01]  /*3d60*/  STG.E.64 desc[UR4][R6.64+0x438], R92 ;  /* 0x0004385c06007986 */ /* 0x000fe2000c101b04 */
[-C--:B0-----:R-:W-:Y:S02]  /*3d70*/  DFMA R88, R26, R80.reuse, RZ ;  /* 0x000000501a58722b */ /* 0x081fe400000000ff */
[-C--:B------:R-:W-:Y:S01]  /*3d80*/  DFMA R90, R28, R80.reuse, RZ ;  /* 0x000000501c5a722b */ /* 0x080fe200000000ff */
[----:B------:R-:W-:Y:S01]  /*3d90*/  STG.E.64 desc[UR4][R6.64+0x20], R82 ;  /* 0x0000205206007986 */ /* 0x000fe2000c101b04 */
[----:B------:R-:W-:Y:S02]  /*3da0*/  DFMA R78, RZ, R80, RZ ;  /* 0x00000050ff4e722b */ /* 0x000fe400000000ff */
[----:B--2---:R-:W-:Y:S02]  /*3db0*/  DMUL R86, R60, R2 ;  /* 0x000000023c567228 */ /* 0x004fe40000000000 */
[----:B------:R-:W-:-:S02]  /*3dc0*/  DFMA R60, R30, R80, RZ ;  /* 0x000000501e3c722b */ /* 0x000fc400000000ff */
[-C--:B------:R-:W-:Y:S02]  /*3dd0*/  DFMA R80, RZ, R52.reuse, R54 ;  /* 0x00000034ff50722b */ /* 0x080fe40000000036 */
[-C--:B------:R-:W-:Y:S01]  /*3de0*/  DFMA R76, RZ, R52.reuse, R88 ;  /* 0x00000034ff4c722b */ /* 0x080fe20000000058 */
[----:B------:R0:W-:Y:S01]  /*3df0*/  STG.E.64 desc[UR4][R6.64+0x318], R86 ;  /* 0x0003185606007986 */ /* 0x0001e2000c101b04 */
[-C--:B------:R-:W-:Y:S02]  /*3e00*/  DFMA R90, RZ, R52.reuse, R90 ;  /* 0x00000034ff5a722b */ /* 0x080fe4000000005a */
[-C--:B------:R-:W-:Y:S02]  /*3e10*/  DFMA R54, RZ, R52.reuse, R60 ;  /* 0x00000034ff36722b */ /* 0x080fe4000000003c */
[-CC-:B------:R-:W-:Y:S02]  /*3e20*/  DFMA R60, R18, R52.reuse, R78.reuse ;  /* 0x00000034123c722b */ /* 0x180fe4000000004e */
[----:B------:R-:W-:-:S02]  /*3e30*/  DFMA R88, R8, R52, R78 ;  /* 0x000000340858722b */ /* 0x000fc4000000004e */
[----:B------:R-:W-:Y:S02]  /*3e40*/  DFMA R46, RZ, R52, R78 ;  /* 0x00000034ff2e722b */ /* 0x000fe4000000004e */
[----:B------:R-:W-:Y:S02]  /*3e50*/  DFMA R62, RZ, R30, R62 ;  /* 0x0000001eff3e722b */ /* 0x000fe4000000003e */
[----:B------:R-:W-:Y:S02]  /*3e60*/  DMUL R48, R48, R2 ;  /* 0x0000000230307228 */ /* 0x000fe40000000000 */
[-CC-:B0-----:R-:W-:Y:S02]  /*3e70*/  DFMA R86, R36, R52.reuse, R78.reuse ;  /* 0x000000342456722b */ /* 0x181fe4000000004e */
[----:B------:R-:W-:Y:S02]  /*3e80*/  DFMA R52, R34, R52, R78 ;  /* 0x000000342234722b */ /* 0x000fe4000000004e */
[----:B------:R-:W-:Y:S01]  /*3e90*/  DMUL R92, R40, R2 ;  /* 0x00000002285c7228 */ /* 0x000fe20000000000 */
[----:B------:R0:W-:Y:S01]  /*3ea0*/  STG.E.64 desc[UR4][R6.64+0x260], R48 ;  /* 0x0002603006007986 */ /* 0x0001e2000c101b04 */
[----:B------:R-:W-:-:S02]  /*3eb0*/  DFMA R78, RZ, R62, R80 ;  /* 0x0000003eff4e722b */ /* 0x000fc40000000050 */
[----:B------:R-:W-:Y:S02]  /*3ec0*/  DMUL R80, R44, R2 ;  /* 0x000000022c507228 */ /* 0x000fe40000000000 */
[-C--:B------:R-:W-:Y:S01]  /*3ed0*/  DFMA R40, RZ, R62.reuse, R52 ;  /* 0x0000003eff28722b */ /* 0x080fe20000000034 */
[----:B------:R1:W-:Y:S01]  /*3ee0*/  STG.E.64 desc[UR4][R6.64+0x140], R92 ;  /* 0x0001405c06007986 */ /* 0x0003e2000c101b04 */
[-CC-:B------:R-:W-:Y:S02]  /*3ef0*/  DFMA R52, R14, R62.reuse, R46.reuse ;  /* 0x0000003e0e34722b */ /* 0x180fe4000000002e */
[-C--:B------:R-:W-:Y:S01]  /*3f00*/  DFMA R44, R10, R62.reuse, R46 ;  /* 0x0000003e0a2c722b */ /* 0x080fe2000000002e */
[----:B------:R2:W-:Y:S01]  /*3f10*/  STG.E.64 desc[UR4][R6.64+0x380], R80 ;  /* 0x0003805006007986 */ /* 0x0005e2000c101b04 */
[-C--:B------:R-:W-:Y:S02]  /*3f20*/  DFMA R54, RZ, R62.reuse, R54 ;  /* 0x0000003eff36722b */ /* 0x080fe40000000036 */
[----:B------:R-:W-:-:S02]  /*3f30*/  DFMA R90, RZ, R62, R90 ;  /* 0x0000003eff5a722b */ /* 0x000fc4000000005a */
[-C--:B0-----:R-:W-:Y:S02]  /*3f40*/  DFMA R48, R12, R62.reuse, R46 ;  /* 0x0000003e0c30722b */ /* 0x081fe4000000002e */
[-C--:B------:R-:W-:Y:S02]  /*3f50*/  DFMA R76, RZ, R62.reuse, R76 ;  /* 0x0000003eff4c722b */ /* 0x080fe4000000004c */
[-C--:B------:R-:W-:Y:S02]  /*3f60*/  DFMA R60, RZ, R62.reuse, R60 ;  /* 0x0000003eff3c722b */ /* 0x080fe4000000003c */
[-C--:B------:R-:W-:Y:S02]  /*3f70*/  DFMA R88, RZ, R62.reuse, R88 ;  /* 0x0000003eff58722b */ /* 0x080fe40000000058 */
[-C--:B------:R-:W-:Y:S02]  /*3f80*/  DFMA R86, RZ, R62.reuse, R86 ;  /* 0x0000003eff56722b */ /* 0x080fe40000000056 */
[----:B------:R-:W-:-:S02]  /*3f90*/  DFMA R46, R16, R62, R46 ;  /* 0x0000003e102e722b */ /* 0x000fc4000000002e */
[----:B------:R-:W-:Y:S02]  /*3fa0*/  DFMA R62, RZ, R12, RZ ;  /* 0x0000000cff3e722b */ /* 0x000fe400000000ff */
[-C--:B------:R-:W-:Y:S02]  /*3fb0*/  DMUL R66, R66, R2.reuse ;  /* 0x0000000242427228 */ /* 0x080fe40000000000 */
[-C--:B-1----:R-:W-:Y:S02]  /*3fc0*/  DMUL R92, R70, R2.reuse ;  /* 0x00000002465c7228 */ /* 0x082fe40000000000 */
[----:B------:R-:W-:Y:S02]  /*3fd0*/  DMUL R72, R72, R2 ;  /* 0x0000000248487228 */ /* 0x000fe40000000000 */
[--C-:B------:R-:W-:Y:S01]  /*3fe0*/  DFMA R82, R8, R50, R62.reuse ;  /* 0x000000320852722b */ /* 0x100fe2000000003e */
[----:B------:R0:W-:Y:S01]  /*3ff0*/  STG.E.64 desc[UR4][R6.64+0x80], R66 ;  /* 0x0000804206007986 */ /* 0x0001e2000c101b04 */
[----:B------:R-:W-:-:S02]  /*4000*/  DFMA R62, RZ, R8, R62 ;  /* 0x00000008ff3e722b */ /* 0x000fc4000000003e */
[-C--:B------:R-:W-:Y:S01]  /*4010*/  DMUL R84, R84, R2.reuse ;  /* 0x0000000254547228 */ /* 0x080fe20000000000 */
[----:B------:R-:W-:Y:S01]  /*4020*/  STG.E.64 desc[UR4][R6.64+0x1a0], R92 ;  /* 0x0001a05c06007986 */ /* 0x000fe2000c101b04 */
[----:B------:R-:W-:Y:S02]  /*4030*/  DMUL R64, R64, R2 ;  /* 0x0000000240407228 */ /* 0x000fe40000000000 */
[----:B------:R-:W-:Y:S01]  /*4040*/  DFMA R82, RZ, R30, R82 ;  /* 0x0000001eff52722b */ /* 0x000fe20000000052 */
[----:B------:R1:W-:Y:S01]  /*4050*/  STG.E.64 desc[UR4][R6.64+0x2c0], R72 ;  /* 0x0002c04806007986 */ /* 0x0003e2000c101b04 */
[--C-:B--2---:R-:W-:Y:S02]  /*4060*/  DFMA R80, R30, R50, R62.reuse ;  /* 0x000000321e50722b */ /* 0x104fe4000000003e */
[----:B------:R-:W-:Y:S01]  /*4070*/  DFMA R62, RZ, R30, R62 ;  /* 0x0000001eff3e722b */ /* 0x000fe2000000003e */
[----:B------:R-:W-:Y:S01]  /*4080*/  STG.E.64 desc[UR4][R6.64+0x3e0], R84 ;  /* 0x0003e05406007986 */ /* 0x000fe2000c101b04 */
[----:B------:R-:W-:-:S02]  /*4090*/  DMUL R74, R74, R2 ;  /* 0x000000024a4a7228 */ /* 0x000fc40000000000 */
[-C--:B------:R-:W-:Y:S01]  /*40a0*/  DFMA R48, R8, R82.reuse, R48 ;  /* 0x000000520830722b */ /* 0x080fe20000000030 */
[----:B------:R-:W-:Y:S01]  /*40b0*/  STG.E.64 desc[UR4][R6.64+0x200], R64 ;  /* 0x0002004006007986 */ /* 0x000fe2000c101b04 */
[-C--:B------:R-:W-:Y:S02]  /*40c0*/  DFMA R40, R16, R82.reuse, R40 ;  /* 0x000000521028722b */ /* 0x080fe40000000028 */
[-C--:B------:R-:W-:Y:S01]  /*40d0*/  DFMA R78, RZ, R82.reuse, R78 ;  /* 0x00000052ff4e722b */ /* 0x080fe2000000004e */
[----:B------:R-:W-:Y:S01]  /*40e0*/  STG.E.64 desc[UR4][R6.64+0xe0], R74 ;  /* 0x0000e04a06007986 */ /* 0x000fe2000c101b04 */
[-C--:B------:R-:W-:Y:S02]  /*40f0*/  DFMA R54, RZ, R82.reuse, R54 ;  /* 0x00000052ff36722b */ /* 0x080fe40000000036 */
[-C--:B------:R-:W-:Y:S02]  /*4100*/  DFMA R70, RZ, R82.reuse, R90 ;  /* 0x00000052ff46722b */ /* 0x080fe4000000005a */
[----:B------:R-:W-:-:S02]  /*4110*/  DFMA R76, RZ, R82, R76 ;  /* 0x00000052ff4c722b */ /* 0x000fc4000000004c */
[-C--:B------:R-:W-:Y:S02]  /*4120*/  DFMA R60, R14, R82.reuse, R60 ;  /* 0x000000520e3c722b */ /* 0x080fe4000000003c */
[-C--:B0-----:R-:W-:Y:S02]  /*4130*/  DFMA R66, R12, R82.reuse, R88 ;  /* 0x000000520c42722b */ /* 0x081fe40000000058 */
[-C--:B------:R-:W-:Y:S02]  /*4140*/  DFMA R86, R10, R82.reuse, R86 ;  /* 0x000000520a56722b */ /* 0x080fe40000000056 */
[-C--:B------:R-:W-:Y:S02]  /*4150*/  DFMA R52, R18, R82.reuse, R52 ;  /* 0x000000521234722b */ /* 0x080fe40000000034 */
[-C--:B------:R-:W-:Y:S02]  /*4160*/  DFMA R44, R36, R82.reuse, R44 ;  /* 0x00000052242c722b */ /* 0x080fe4000000002c */
[----:B------:R-:W-:-:S02]  /*4170*/  DFMA R46, R34, R82, R46 ;  /* 0x00000052222e722b */ /* 0x000fc4000000002e */
[----:B------:R-:W-:Y:S02]  /*4180*/  DFMA R62, RZ, R50, R62 ;  /* 0x00000032ff3e722b */ /* 0x000fe4000000003e */
[-C--:B------:R-:W-:Y:S02]  /*4190*/  DFMA R48, R30, R80.reuse, R48 ;  /* 0x000000501e30722b */ /* 0x080fe40000000030 */
[-C--:B------:R-:W-:Y:S02]  /*41a0*/  DFMA R40, RZ, R80.reuse, R40 ;  /* 0x00000050ff28722b */ /* 0x080fe40000000028 */
[-C--:B------:R-:W-:Y:S02]  /*41b0*/  DFMA R78, R14, R80.reuse, R78 ;  /* 0x000000500e4e722b */ /* 0x080fe4000000004e */
[-C--:B------:R-:W-:Y:S02]  /*41c0*/  DFMA R54, R12, R80.reuse, R54 ;  /* 0x000000500c36722b */ /* 0x080fe40000000036 */
[----:B------:R-:W-:-:S02]  /*41d0*/  DFMA R70, R10, R80, R70 ;  /* 0x000000500a46722b */ /* 0x000fc40000000046 */
[-C--:B------:R-:W-:Y:S02]  /*41e0*/  DFMA R76, R16, R80.reuse, R76 ;  /* 0x00000050104c722b */ /* 0x080fe4000000004c */
[-C--:B------:R-:W-:Y:S02]  /*41f0*/  DFMA R60, RZ, R80.reuse, R60 ;  /* 0x00000050ff3c722b */ /* 0x080fe4000000003c */
[-C--:B------:R-:W-:Y:S02]  /*4200*/  DFMA R66, RZ, R80.reuse, R66 ;  /* 0x00000050ff42722b */ /* 0x080fe40000000042 */
[-C--:B------:R-:W-:Y:S02]  /*4210*/  DFMA R86, RZ, R80.reuse, R86 ;  /* 0x00000050ff56722b */ /* 0x080fe40000000056 */
[-C--:B------:R-:W-:Y:S02]  /*4220*/  DFMA R52, R32, R80.reuse, R52 ;  /* 0x000000502034722b */ /* 0x080fe40000000034 */
[----:B------:R-:W-:-:S02]  /*4230*/  DFMA R44, R28, R80, R44 ;  /* 0x000000501c2c722b */ /* 0x000fc4000000002c */
[----:B------:R-:W-:Y:S02]  /*4240*/  DFMA R46, R26, R80, R46 ;  /* 0x000000501a2e722b */ /* 0x000fe4000000002e */
[----:B------:R-:W-:Y:S02]  /*4250*/  DFMA R82, RZ, R62, R48 ;  /* 0x0000003eff52722b */ /* 0x000fe40000000030 */
[----:B------:R-:W-:Y:S02]  /*4260*/  DFMA R48, R28, R22, RZ ;  /* 0x000000161c30722b */ /* 0x000fe400000000ff */
[-C--:B------:R-:W-:Y:S02]  /*4270*/  DFMA R88, R26, R62.reuse, R40 ;  /* 0x0000003e1a58722b */ /* 0x080fe40000000028 */
[-C--:B------:R-:W-:Y:S02]  /*4280*/  DFMA R78, R18, R62.reuse, R78 ;  /* 0x0000003e124e722b */ /* 0x080fe4000000004e */
[----:B------:R-:W-:-:S02]  /*4290*/  DFMA R54, R8, R62, R54 ;  /* 0x0000003e0836722b */ /* 0x000fc40000000036 */
[-C--:B------:R-:W-:Y:S02]  /*42a0*/  DFMA R70, R36, R62.reuse, R70 ;  /* 0x0000003e2446722b */ /* 0x080fe40000000046 */
[-C--:B------:R-:W-:Y:S02]  /*42b0*/  DFMA R76, R34, R62.reuse, R76 ;  /* 0x0000003e224c722b */ /* 0x080fe4000000004c */
[-C--:B------:R-:W-:Y:S02]  /*42c0*/  DFMA R80, R32, R62.reuse, R60 ;  /* 0x0000003e2050722b */ /* 0x080fe4000000003c */
[-C--:B------:R-:W-:Y:S02]  /*42d0*/  DFMA R66, R30, R62.reuse, R66 ;  /* 0x0000003e1e42722b */ /* 0x080fe40000000042 */
[-C--:B------:R-:W-:Y:S02]  /*42e0*/  DFMA R86, R28, R62.reuse, R86 ;  /* 0x0000003e1c56722b */ /* 0x080fe40000000056 */
[----:B------:R-:W-:-:S02]  /*42f0*/  DFMA R40, RZ, R62, R52 ;  /* 0x0000003eff28722b */ /* 0x000fc40000000034 */
[-C--:B------:R-:W-:Y:S02]  /*4300*/  DFMA R44, RZ, R62.reuse, R44 ;  /* 0x0000003eff2c722b */ /* 0x080fe4000000002c */
[----:B------:R-:W-:Y:S02]  /*4310*/  DFMA R62, RZ, R62, R46 ;  /* 0x0000003eff3e722b */ /* 0x000fe4000000002e */
[-C--:B------:R-:W-:Y:S02]  /*4320*/  DFMA R46, R28, R20.reuse, RZ ;  /* 0x000000141c2e722b */ /* 0x080fe400000000ff */
[----:B------:R-:W-:Y:S02]  /*4330*/  DFMA R48, RZ, R20, R48 ;  /* 0x00000014ff30722b */ /* 0x000fe40000000030 */
[-C--:B-1----:R-:W-:Y:S02]  /*4340*/  DMUL R72, R4, R2.reuse ;  /* 0x0000000204487228 */ /* 0x082fe40000000000 */
[----:B------:R-:W-:-:S02]  /*4350*/  DMUL R92, R42, R2 ;  /* 0x000000022a5c7228 */ /* 0x000fc40000000000 */
[----:B------:R-:W-:Y:S02]  /*4360*/  DFMA R52, RZ, R22, R46 ;  /* 0x00000016ff34722b */ /* 0x000fe4000000002e */
[----:B------:R-:W-:Y:S01]  /*4370*/  DFMA R48, RZ, R20, R48 ;  /* 0x00000014ff30722b */ /* 0x000fe20000000030 */
[----:B------:R-:W-:Y:S01]  /*4380*/  STG.E.64 desc[UR4][R6.64+0x320], R72 ;  /* 0x0003204806007986 */ /* 0x000fe2000c101b04 */
[-C--:B------:R-:W-:Y:S02]  /*4390*/  DMUL R90, R78, R2.reuse ;  /* 0x000000024e5a7228 */ /* 0x080fe40000000000 */
[----:B------:R-:W-:Y:S01]  /*43a0*/  DMUL R70, R70, R2 ;  /* 0x0000000246467228 */ /* 0x000fe20000000000 */
[----:B------:R0:W-:Y:S01]  /*43b0*/  STG.E.64 desc[UR4][R6.64+0x440], R92 ;  /* 0x0004405c06007986 */ /* 0x0001e2000c101b04 */
[----:B------:R-:W-:Y:S02]  /*43c0*/  DFMA R52, RZ, R20, R52 ;  /* 0x00000014ff34722b */ /* 0x000fe40000000034 */
[----:B------:R-:W-:Y:S01]  /*43d0*/  DFMA R48, RZ, R10, R48 ;  /* 0x0000000aff30722b */ /* 0x000fe20000000030 */
[----:B------:R-:W-:Y:S01]  /*43e0*/  STG.E.64 desc[UR4][R6.64+0x28], R90 ;  /* 0x0000285a06007986 */ /* 0x000fe2000c101b04 */
[----:B------:R-:W-:-:S02]  /*43f0*/  DMUL R76, R76, R2 ;  /* 0x000000024c4c7228 */ /* 0x000fc40000000000 */
[----:B------:R-:W-:Y:S01]  /*4400*/  DMUL R80, R80, R2 ;  /* 0x0000000250507228 */ /* 0x000fe20000000000 */
[----:B------:R-:W-:Y:S01]  /*4410*/  STG.E.64 desc[UR4][R6.64+0x268], R70 ;  /* 0x0002684606007986 */ /* 0x000fe2000c101b04 */
[----:B------:R-:W-:Y:S02]  /*4420*/  DFMA R52, RZ, R10, R52 ;  /* 0x0000000aff34722b */ /* 0x000fe40000000034 */
[----:B------:R-:W-:Y:S01]  /*4430*/  DFMA R60, RZ, R36, R48 ;  /* 0x00000024ff3c722b */ /* 0x000fe20000000030 */
[----:B------:R1:W-:Y:S01]  /*4440*/  STG.E.64 desc[UR4][R6.64+0x388], R76 ;  /* 0x0003884c06007986 */ /* 0x0003e2000c101b04 */
[-C--:B------:R-:W-:Y:S02]  /*4450*/  DMUL R88, R88, R2.reuse ;  /* 0x0000000258587228 */ /* 0x080fe40000000000 */
[----:B0-----:R-:W-:Y:S01]  /*4460*/  DMUL R92, R54, R2 ;  /* 0x00000002365c7228 */ /* 0x001fe20000000000 */
[----:B------:R0:W-:Y:S01]  /*4470*/  STG.E.64 desc[UR4][R6.64+0x88], R80 ;  /* 0x0000885006007986 */ /* 0x0001e2000c101b04 */
[----:B------:R-:W-:-:S02]  /*4480*/  DFMA R48, RZ, R36, R52 ;  /* 0x00000024ff30722b */ /* 0x000fc40000000034 */
[-C--:B------:R-:W-:Y:S01]  /*4490*/  DFMA R42, R32, R60.reuse, RZ ;  /* 0x0000003c202a722b */ /* 0x080fe200000000ff */
[----:B------:R-:W-:Y:S01]  /*44a0*/  STG.E.64 desc[UR4][R6.64+0x3e8], R88 ;  /* 0x0003e85806007986 */ /* 0x000fe2000c101b04 */
[-C--:B------:R-:W-:Y:S02]  /*44b0*/  DFMA R84, R30, R60.reuse, RZ ;  /* 0x0000003c1e54722b */ /* 0x080fe400000000ff */
[-C--:B------:R-:W-:Y:S01]  /*44c0*/  DFMA R4, R28, R60.reuse, RZ ;  /* 0x0000003c1c04722b */ /* 0x080fe200000000ff */
[----:B------:R2:W-:Y:S01]  /*44d0*/  STG.E.64 desc[UR4][R6.64+0x148], R92 ;  /* 0x0001485c06007986 */ /* 0x0005e2000c101b04 */
[-C--:B------:R-:W-:Y:S02]  /*44e0*/  DFMA R52, RZ, R60.reuse, RZ ;  /* 0x0000003cff34722b */ /* 0x080fe400000000ff */
[----:B------:R-:W-:Y:S02]  /*44f0*/  DFMA R60, R26, R60, RZ ;  /* 0x0000003c1a3c722b */ /* 0x000fe400000000ff */
[----:B------:R-:W-:-:S02]  /*4500*/  DFMA R42, RZ, R48, R42 ;  /* 0x00000030ff2a722b */ /* 0x000fc4000000002a */
[-C--:B------:R-:W-:Y:S02]  /*4510*/  DFMA R84, RZ, R48.reuse, R84 ;  /* 0x00000030ff54722b */ /* 0x080fe40000000054 */
[-C--:B------:R-:W-:Y:S02]  /*4520*/  DFMA R4, RZ, R48.reuse, R4 ;  /* 0x00000030ff04722b */ /* 0x080fe40000000004 */
[-C--:B------:R-:W-:Y:S02]  /*4530*/  DFMA R64, RZ, R48.reuse, R60 ;  /* 0x00000030ff40722b */ /* 0x080fe4000000003c */
[-CC-:B------:R-:W-:Y:S02]  /*4540*/  DFMA R72, R18, R48.reuse, R52.reuse ;  /* 0x000000301248722b */ /* 0x180fe40000000034 */
[-CC-:B------:R-:W-:Y:S02]  /*4550*/  DFMA R74, R8, R48.reuse, R52.reuse ;  /* 0x00000030084a722b */ /* 0x180fe40000000034 */
[----:B------:R-:W-:-:S02]  /*4560*/  DFMA R78, R36, R48, R52 ;  /* 0x00000030244e722b */ /* 0x000fc40000000034 */
[-CC-:B------:R-:W-:Y:S02]  /*4570*/  DFMA R60, RZ, R48.reuse, R52.reuse ;  /* 0x00000030ff3c722b */ /* 0x180fe40000000034 */
[----:B------:R-:W-:Y:S02]  /*4580*/  DFMA R54, R34, R48, R52 ;  /* 0x000000302236722b */ /* 0x000fe40000000034 */
[----:B------:R-:W-:Y:S02]  /*4590*/  DFMA R48, RZ, R20, R46 ;  /* 0x00000014ff30722b */ /* 0x000fe4000000002e */
[----:B------:R-:W-:Y:S02]  /*45a0*/  DFMA R46, RZ, R28, RZ ;  /* 0x0000001cff2e722b */ /* 0x000fe400000000ff */
[----:B-1----:R-:W-:Y:S02]  /*45b0*/  DFMA R76, R36, R22, R38 ;  /* 0x00000016244c722b */ /* 0x002fe40000000026 */
[----:B------:R-:W-:-:S02]  /*45c0*/  DMUL R90, R66, R2 ;  /* 0x00000002425a7228 */ /* 0x000fc40000000000 */
[----:B------:R-:W-:Y:S02]  /*45d0*/  DFMA R52, RZ, R22, R48 ;  /* 0x00000016ff34722b */ /* 0x000fe40000000030 */
[----:B------:R-:W-:Y:S02]  /*45e0*/  DFMA R70, RZ, R50, R46 ;  /* 0x00000032ff46722b */ /* 0x000fe4000000002e */
[-C--:B------:R-:W-:Y:S01]  /*45f0*/  DFMA R48, R36, R20.reuse, R24 ;  /* 0x000000142430722b */ /* 0x080fe20000000018 */
[----:B------:R-:W-:Y:S01]  /*4600*/  STG.E.64 desc[UR4][R6.64+0x1a8], R90 ;  /* 0x0001a85a06007986 */ /* 0x000fe2000c101b04 */
[----:B------:R-:W-:Y:S02]  /*4610*/  DFMA R76, RZ, R20, R76 ;  /* 0x00000014ff4c722b */ /* 0x000fe4000000004c */
[-C--:B------:R-:W-:Y:S02]  /*4620*/  DFMA R52, RZ, R10.reuse, R52 ;  /* 0x0000000aff34722b */ /* 0x080fe40000000034 */
[----:B0-----:R-:W-:-:S02]  /*4630*/  DFMA R80, RZ, R10, R70 ;  /* 0x0000000aff50722b */ /* 0x001fc40000000046 */
[----:B------:R-:W-:Y:S02]  /*4640*/  DFMA R70, RZ, R20, R48 ;  /* 0x00000014ff46722b */ /* 0x000fe40000000030 */
[----:B------:R-:W-:Y:S02]  /*4650*/  DFMA R66, RZ, R10, R46 ;  /* 0x0000000aff42722b */ /* 0x000fe4000000002e */
[-C--:B------:R-:W-:Y:S02]  /*4660*/  DFMA R52, RZ, R36.reuse, R52 ;  /* 0x00000024ff34722b */ /* 0x080fe40000000034 */
[----:B------:R-:W-:Y:S02]  /*4670*/  DFMA R48, RZ, R36, R80 ;  /* 0x00000024ff30722b */ /* 0x000fe40000000050 */
[----:B------:R-:W-:Y:S02]  /*4680*/  DFMA R70, RZ, R10, R70 ;  /* 0x0000000aff46722b */ /* 0x000fe40000000046 */
[----:B--2---:R-:W-:-:S02]  /*4690*/  DMUL R92, R86, R2 ;  /* 0x00000002565c7228 */ /* 0x004fc40000000000 */
[----:B------:R-:W-:Y:S02]  /*46a0*/  DFMA R80, RZ, R10, R76 ;  /* 0x0000000aff50722b */ /* 0x000fe4000000004c */
[----:B------:R-:W-:Y:S02]  /*46b0*/  DFMA R86, R10, R50, R46 ;  /* 0x000000320a56722b */ /* 0x000fe4000000002e */
[----:B------:R-:W-:Y:S01]  /*46c0*/  DFMA R88, RZ, R52, R42 ;  /* 0x00000034ff58722b */ /* 0x000fe2000000002a */
[----:B------:R0:W-:Y:S01]  /*46d0*/  STG.E.64 desc[UR4][R6.64+0x2c8], R92 ;  /* 0x0002c85c06007986 */ /* 0x0001e2000c101b04 */
[----:B------:R-:W-:Y:S02]  /*46e0*/  DFMA R46, R36, R50, R66 ;  /* 0x00000032242e722b */ /* 0x000fe40000000042 */
[----:B------:R-:W-:Y:S02]  /*46f0*/  DFMA R76, RZ, R28, R70 ;  /* 0x0000001cff4c722b */ /* 0x000fe40000000046 */
[----:B------:R-:W-:-:S02]  /*4700*/  DMUL R70, R40, R2 ;  /* 0x0000000228467228 */ /* 0x000fc40000000000 */
[----:B------:R-:W-:Y:S02]  /*4710*/  DFMA R66, RZ, R28, R80 ;  /* 0x0000001cff42722b */ /* 0x000fe40000000050 */
[----:B------:R-:W-:Y:S02]  /*4720*/  DFMA R42, RZ, R36, R86 ;  /* 0x00000024ff2a722b */ /* 0x000fe40000000056 */
[----:B------:R-:W-:Y:S01]  /*4730*/  DFMA R40, RZ, R48, R88 ;  /* 0x00000030ff28722b */ /* 0x000fe20000000058 */
[----:B------:R1:W-:Y:S01]  /*4740*/  STG.E.64 desc[UR4][R6.64+0xe8], R70 ;  /* 0x0000e84606007986 */ /* 0x0003e2000c101b04 */
[-C--:B------:R-:W-:Y:S02]  /*4750*/  DFMA R80, RZ, R52.reuse, R84 ;  /* 0x00000034ff50722b */ /* 0x080fe40000000054 */
[----:B------:R-:W-:Y:S02]  /*4760*/  DFMA R64, RZ, R52, R64 ;  /* 0x00000034ff40722b */ /* 0x000fe40000000040 */
[----:B0-----:R-:W-:-:S02]  /*4770*/  DMUL R92, R62, R2 ;  /* 0x000000023e5c7228 */ /* 0x001fc40000000000 */
[----:B------:R-:W-:Y:S02]  /*4780*/  DFMA R40, R14, R42, R40 ;  /* 0x0000002a0e28722b */ /* 0x000fe40000000028 */
[----:B------:R-:W-:Y:S02]  /*4790*/  DFMA R62, RZ, R48, R80 ;  /* 0x00000030ff3e722b */ /* 0x000fe40000000050 */
[----:B------:R-:W-:Y:S01]  /*47a0*/  DFMA R72, RZ, R52, R72 ;  /* 0x00000034ff48722b */ /* 0x000fe20000000048 */
[----:B------:R-:W-:Y:S01]  /*47b0*/  STG.E.64 desc[UR4][R6.64+0x448], R92 ;  /* 0x0004485c06007986 */ /* 0x000fe2000c101b04 */
[----:B------:R-:W-:Y:S02]  /*47c0*/  DFMA R64, RZ, R48, R64 ;  /* 0x00000030ff40722b */ /* 0x000fe40000000040 */
[-C--:B------:R-:W-:Y:S02]  /*47d0*/  DMUL R86, R82, R2.reuse ;  /* 0x0000000252567228 */ /* 0x080fe40000000000 */
[----:B------:R-:W-:-:S02]  /*47e0*/  DMUL R90, R44, R2 ;  /* 0x000000022c5a7228 */ /* 0x000fc40000000000 */
[----:B------:R-:W-:Y:S02]  /*47f0*/  DFMA R80, R30, R76, RZ ;  /* 0x0000004c1e50722b */ /* 0x000fe400000000ff */
[----:B------:R-:W-:Y:S01]  /*4800*/  DFMA R82, R18, R46, R40 ;  /* 0x0000002e1252722b */ /* 0x000fe20000000028 */
[----:B------:R0:W-:Y:S01]  /*4810*/  STG.E.64 desc[UR4][R6.64+0x208], R86 ;  /* 0x0002085606007986 */ /* 0x0001e2000c101b04 */
[----:B------:R-:W-:Y:S02]  /*4820*/  DFMA R88, R12, R42, R62 ;  /* 0x0000002a0c58722b */ /* 0x000fe4000000003e */
[----:B------:R-:W-:Y:S01]  /*4830*/  DFMA R4, RZ, R52, R4 ;  /* 0x00000034ff04722b */ /* 0x000fe20000000004 */
[----:B------:R2:W-:Y:S01]  /*4840*/  STG.E.64 desc[UR4][R6.64+0x328], R90 ;  /* 0x0003285a06007986 */ /* 0x0005e2000c101b04 */
[-C--:B------:R-:W-:Y:S02]  /*4850*/  DFMA R84, R32, R76.reuse, RZ ;  /* 0x0000004c2054722b */ /* 0x080fe400000000ff */
[----:B------:R-:W-:-:S02]  /*4860*/  DFMA R44, R28, R76, RZ ;  /* 0x0000004c1c2c722b */ /* 0x000fc400000000ff */
[-C--:B-1----:R-:W-:Y:S02]  /*4870*/  DFMA R70, RZ, R76.reuse, RZ ;  /* 0x0000004cff46722b */ /* 0x082fe400000000ff */
[----:B------:R-:W-:Y:S02]  /*4880*/  DFMA R62, R26, R76, RZ ;  /* 0x0000004c1a3e722b */ /* 0x000fe400000000ff */
[----:B------:R-:W-:Y:S02]  /*4890*/  DFMA R74, RZ, R52, R74 ;  /* 0x00000034ff4a722b */ /* 0x000fe4000000004a */
[----:B------:R-:W-:Y:S02]  /*48a0*/  DFMA R72, R14, R48, R72 ;  /* 0x000000300e48722b */ /* 0x000fe40000000048 */
[----:B------:R-:W-:Y:S02]  /*48b0*/  DFMA R64, R16, R42, R64 ;  /* 0x0000002a1040722b */ /* 0x000fe40000000040 */
[----:B------:R-:W-:-:S02]  /*48c0*/  DFMA R40, RZ, R66, R80 ;  /* 0x00000042ff28722b */ /* 0x000fc40000000050 */
[----:B0-----:R-:W-:Y:S02]  /*48d0*/  DMUL R86, R82, R2 ;  /* 0x0000000252567228 */ /* 0x001fe40000000000 */
[----:B--2---:R-:W-:Y:S02]  /*48e0*/  DFMA R90, RZ, R48, R4 ;  /* 0x00000030ff5a722b */ /* 0x004fe40000000004 */
[-C--:B------:R-:W-:Y:S02]  /*48f0*/  DFMA R84, RZ, R66.reuse, R84 ;  /* 0x00000042ff54722b */ /* 0x080fe40000000054 */
[-C--:B------:R-:W-:Y:S01]  /*4900*/  DFMA R44, RZ, R66.reuse, R44 ;  /* 0x00000042ff2c722b */ /* 0x080fe2000000002c */
[----:B------:R0:W-:Y:S01]  /*4910*/  STG.E.64 desc[UR4][R6.64+0x30], R86 ;  /* 0x0000305606007986 */ /* 0x0001e2000c101b04 */
[-C--:B------:R-:W-:Y:S02]  /*4920*/  DFMA R62, RZ, R66.reuse, R62 ;  /* 0x00000042ff3e722b */ /* 0x080fe4000000003e */
[----:B------:R-:W-:-:S02]  /*4930*/  DFMA R76, R18, R66, R70 ;  /* 0x00000042124c722b */ /* 0x000fc40000000046 */
[-CC-:B------:R-:W-:Y:S02]  /*4940*/  DFMA R80, R8, R66.reuse, R70.reuse ;  /* 0x000000420850722b */ /* 0x180fe40000000046 */
[-CC-:B------:R-:W-:Y:S02]  /*4950*/  DFMA R82, R36, R66.reuse, R70.reuse ;  /* 0x000000422452722b */ /* 0x180fe40000000046 */
[-CC-:B------:R-:W-:Y:S02]  /*4960*/  DFMA R4, RZ, R66.reuse, R70.reuse ;  /* 0x00000042ff04722b */ /* 0x180fe40000000046 */
[----:B------:R-:W-:Y:S02]  /*4970*/  DFMA R66, R34, R66, R70 ;  /* 0x000000422242722b */ /* 0x000fe40000000046 */
[----:B------:R-:W-:Y:S02]  /*4980*/  DFMA R74, R12, R48, R74 ;  /* 0x000000300c4a722b */ /* 0x000fe4000000004a */
[----:B------:R-:W-:-:S02]  /*4990*/  DFMA R72, RZ, R42, R72 ;  /* 0x0000002aff48722b */ /* 0x000fc40000000048 */
[----:B------:R-:W-:Y:S02]  /*49a0*/  DFMA R70, R34, R46, R64 ;  /* 0x0000002e2246722b */ /* 0x000fe40000000040 */
[----:B------:R-:W-:Y:S02]  /*49b0*/  DFMA R64, R36, R20, R38 ;  /* 0x000000142440722b */ /* 0x000fe40000000026 */
[----:B------:R-:W-:Y:S02]  /*49c0*/  DFMA R88, R8, R46, R88 ;  /* 0x0000002e0858722b */ /* 0x000fe40000000058 */
[----:B------:R-:W-:Y:S02]  /*49d0*/  DFMA R74, RZ, R42, R74 ;  /* 0x0000002aff4a722b */ /* 0x000fe4000000004a */
[----:B------:R-:W-:Y:S02]  /*49e0*/  DFMA R72, R32, R46, R72 ;  /* 0x0000002e2048722b */ /* 0x000fe40000000048 */
[----:B------:R-:W-:-:S02]  /*49f0*/  DFMA R64, RZ, R22, R64 ;  /* 0x00000016ff40722b */ /* 0x000fc40000000040 */
[----:B------:R-:W-:Y:S02]  /*4a00*/  DMUL R88, R88, R2 ;  /* 0x0000000258587228 */ /* 0x000fe40000000000 */
[----:B------:R-:W-:Y:S02]  /*4a10*/  DFMA R74, R30, R46, R74 ;  /* 0x0000002e1e4a722b */ /* 0x000fe4000000004a */
[----:B0-----:R-:W-:Y:S02]  /*4a20*/  DMUL R86, R72, R2 ;  /* 0x0000000248567228 */ /* 0x001fe40000000000 */
[----:B------:R-:W-:Y:S01]  /*4a30*/  DFMA R54, RZ, R52, R54 ;  /* 0x00000034ff36722b */ /* 0x000fe20000000036 */
[----:B------:R0:W-:Y:S01]  /*4a40*/  STG.E.64 desc[UR4][R6.64+0x150], R88 ;  /* 0x0001505806007986 */ /* 0x0001e2000c101b04 */
[----:B------:R-:W-:Y:S02]  /*4a50*/  DFMA R72, RZ, R36, RZ ;  /* 0x00000024ff48722b */ /* 0x000fe400000000ff */
[----:B------:R-:W-:Y:S01]  /*4a60*/  DFMA R64, RZ, R10, R64 ;  /* 0x0000000aff40722b */ /* 0x000fe20000000040 */
[----:B------:R1:W-:Y:S01]  /*4a70*/  STG.E.64 desc[UR4][R6.64+0x90], R86 ;  /* 0x0000905606007986 */ /* 0x0003e2000c101b04 */
[----:B------:R-:W-:-:S02]  /*4a80*/  DFMA R78, RZ, R52, R78 ;  /* 0x00000034ff4e722b */ /* 0x000fc4000000004e */
[----:B------:R-:W-:Y:S02]  /*4a90*/  DFMA R90, R10, R42, R90 ;  /* 0x0000002a0a5a722b */ /* 0x000fe4000000005a */
[----:B------:R-:W-:Y:S02]  /*4aa0*/  DMUL R92, R70, R2 ;  /* 0x00000002465c7228 */ /* 0x000fe40000000000 */
[----:B------:R-:W-:Y:S02]  /*4ab0*/  DFMA R54, R16, R48, R54 ;  /* 0x000000301036722b */ /* 0x000fe40000000036 */
[----:B------:R-:W-:Y:S02]  /*4ac0*/  DFMA R70, RZ, R28, R64 ;  /* 0x0000001cff46722b */ /* 0x000fe40000000040 */
[----:B0-----:R-:W-:Y:S01]  /*4ad0*/  DMUL R88, R74, R2 ;  /* 0x000000024a587228 */ /* 0x001fe20000000000 */
[----:B------:R-:W-:Y:S01]  /*4ae0*/  STG.E.64 desc[UR4][R6.64+0x390], R92 ;  /* 0x0003905c06007986 */ /* 0x000fe2000c101b04 */
[----:B------:R-:W-:-:S02]  /*4af0*/  DFMA R74, R10, R50, R72 ;  /* 0x000000320a4a722b */ /* 0x000fc40000000048 */
[----:B------:R-:W-:Y:S02]  /*4b00*/  DFMA R78, R10, R48, R78 ;  /* 0x000000300a4e722b */ /* 0x000fe4000000004e */
[----:B------:R-:W-:Y:S01]  /*4b10*/  DFMA R64, RZ, R10, R72 ;  /* 0x0000000aff40722b */ /* 0x000fe20000000048 */
[----:B------:R-:W-:Y:S01]  /*4b20*/  STG.E.64 desc[UR4][R6.64+0x1b0], R88 ;  /* 0x0001b05806007986 */ /* 0x000fe2000c101b04 */
[----:B------:R-:W-:Y:S02]  /*4b30*/  DFMA R90, R36, R46, R90 ;  /* 0x0000002e245a722b */ /* 0x000fe4000000005a */
[----:B-1----:R-:W-:Y:S02]  /*4b40*/  DFMA R86, RZ, R42, R54 ;  /* 0x0000002aff56722b */ /* 0x002fe40000000036 */
[----:B------:R-:W-:Y:S02]  /*4b50*/  DFMA R72, RZ, R28, R74 ;  /* 0x0000001cff48722b */ /* 0x000fe4000000004a */
[----:B------:R-:W-:-:S02]  /*4b60*/  DFMA R78, RZ, R42, R78 ;  /* 0x0000002aff4e722b */ /* 0x000fc4000000004e */
[----:B------:R-:W-:Y:S02]  /*4b70*/  DFMA R74, RZ, R50, R64 ;  /* 0x00000032ff4a722b */ /* 0x000fe40000000040 */
[-C--:B------:R-:W-:Y:S02]  /*4b80*/  DFMA R44, RZ, R70.reuse, R44 ;  /* 0x00000046ff2c722b */ /* 0x080fe4000000002c */
[----:B------:R-:W-:Y:S02]  /*4b90*/  DFMA R40, RZ, R70, R40 ;  /* 0x00000046ff28722b */ /* 0x000fe40000000028 */
[----:B------:R-:W-:Y:S02]  /*4ba0*/  DMUL R90, R90, R2 ;  /* 0x000000025a5a7228 */ /* 0x000fe40000000000 */
[----:B------:R-:W-:Y:S02]  /*4bb0*/  DFMA R86, R26, R46, R86 ;  /* 0x0000002e1a56722b */ /* 0x000fe40000000056 */
[----:B------:R-:W-:-:S02]  /*4bc0*/  DFMA R84, RZ, R70, R84 ;  /* 0x00000046ff54722b */ /* 0x000fc40000000054 */
[----:B------:R-:W-:Y:S01]  /*4bd0*/  DFMA R78, R28, R46, R78 ;  /* 0x0000002e1c4e722b */ /* 0x000fe2000000004e */
[----:B------:R0:W-:Y:S01]  /*4be0*/  STG.E.64 desc[UR4][R6.64+0x270], R90 ;  /* 0x0002705a06007986 */ /* 0x0001e2000c101b04 */
[----:B------:R-:W-:Y:S02]  /*4bf0*/  DFMA R74, RZ, R28, R74 ;  /* 0x0000001cff4a722b */ /* 0x000fe4000000004a */
[-C--:B------:R-:W-:Y:S02]  /*4c00*/  DFMA R44, RZ, R72.reuse, R44 ;  /* 0x00000048ff2c722b */ /* 0x080fe4000000002c */
[-C--:B------:R-:W-:Y:S02]  /*4c10*/  DFMA R40, RZ, R72.reuse, R40 ;  /* 0x00000048ff28722b */ /* 0x080fe40000000028 */
[----:B------:R-:W-:Y:S02]  /*4c20*/  DFMA R84, RZ, R72, R84 ;  /* 0x00000048ff54722b */ /* 0x000fe40000000054 */
[----:B------:R-:W-:-:S02]  /*4c30*/  DMUL R78, R78, R2 ;  /* 0x000000024e4e7228 */ /* 0x000fc40000000000 */
[----:B------:R-:W-:Y:S02]  /*4c40*/  DFMA R54, R28, R50, R64 ;  /* 0x000000321c36722b */ /* 0x000fe40000000040 */
[----:B------:R-:W-:Y:S02]  /*4c50*/  DFMA R40, R12, R74, R40 ;  /* 0x0000004a0c28722b */ /* 0x000fe40000000028 */
[----:B0-----:R-:W-:Y:S01]  /*4c60*/  DMUL R90, R86, R2 ;  /* 0x00000002565a7228 */ /* 0x001fe20000000000 */
[----:B------:R0:W-:Y:S01]  /*4c70*/  STG.E.64 desc[UR4][R6.64+0x2d0], R78 ;  /* 0x0002d04e06007986 */ /* 0x0001e2000c101b04 */
[----:B------:R-:W-:Y:S02]  /*4c80*/  DFMA R86, RZ, R70, R62 ;  /* 0x00000046ff56722b */ /* 0x000fe4000000003e */
[-C--:B------:R-:W-:Y:S02]  /*4c90*/  DFMA R62, R10, R74.reuse, R44 ;  /* 0x0000004a0a3e722b */ /* 0x080fe4000000002c */
[----:B------:R-:W-:Y:S01]  /*4ca0*/  DFMA R84, R14, R74, R84 ;  /* 0x0000004a0e54722b */ /* 0x000fe20000000054 */
[----:B------:R-:W-:Y:S01]  /*4cb0*/  STG.E.64 desc[UR4][R6.64+0x3f0], R90 ;  /* 0x0003f05a06007986 */ /* 0x000fe2000c101b04 */
[----:B------:R-:W-:-:S02]  /*4cc0*/  DFMA R44, R8, R54, R40 ;  /* 0x00000036082c722b */ /* 0x000fc40000000028 */
[----:B------:R-:W-:Y:S02]  /*4cd0*/  DFMA R80, RZ, R70, R80 ;  /* 0x00000046ff50722b */ /* 0x000fe40000000050 */
[----:B------:R-:W-:Y:S02]  /*4ce0*/  DFMA R64, RZ, R10, RZ ;  /* 0x0000000aff40722b */ /* 0x000fe400000000ff */
[----:B------:R-:W-:Y:S02]  /*4cf0*/  DFMA R84, R18, R54, R84 ;  /* 0x000000361254722b */ /* 0x000fe40000000054 */
[----:B0-----:R-:W-:Y:S02]  /*4d00*/  DFMA R78, RZ, R72, R86 ;  /* 0x00000048ff4e722b */ /* 0x001fe40000000056 */
[----:B------:R-:W-:Y:S02]  /*4d10*/  DFMA R86, R36, R54, R62 ;  /* 0x000000362456722b */ /* 0x000fe4000000003e */
[----:B------:R-:W-:-:S02]  /*4d20*/  DFMA R62, RZ, R70, R76 ;  /* 0x00000046ff3e722b */ /* 0x000fc4000000004c */
[----:B------:R-:W-:Y:S02]  /*4d30*/  DFMA R76, R10, R20, R56 ;  /* 0x000000140a4c722b */ /* 0x000fe40000000038 */
[----:B------:R-:W-:Y:S02]  /*4d40*/  DFMA R88, R16, R74, R78 ;  /* 0x0000004a1058722b */ /* 0x000fe4000000004e */
[----:B------:R-:W-:Y:S02]  /*4d50*/  DMUL R78, R44, R2 ;  /* 0x000000022c4e7228 */ /* 0x000fe40000000000 */
[----:B------:R-:W-:Y:S02]  /*4d60*/  DFMA R62, R14, R72, R62 ;  /* 0x000000480e3e722b */ /* 0x000fe4000000003e */
[----:B------:R-:W-:Y:S02]  /*4d70*/  DMUL R84, R84, R2 ;  /* 0x0000000254547228 */ /* 0x000fe40000000000 */
[----:B------:R-:W-:Y:S01]  /*4d80*/  DFMA R80, R12, R72, R80 ;  /* 0x000000480c50722b */ /* 0x000fe20000000050 */
[----:B------:R0:W-:Y:S01]  /*4d90*/  STG.E.64 desc[UR4][R6.64+0x158], R78 ;  /* 0x0001584e06007986 */ /* 0x0001e2000c101b04 */
[----:B------:R-:W-:-:S02]  /*4da0*/  DFMA R44, R10, R20, R68 ;  /* 0x000000140a2c722b */ /* 0x000fc40000000044 */
[----:B------:R-:W-:Y:S01]  /*4db0*/  DFMA R76, RZ, R36, R76 ;  /* 0x00000024ff4c722b */ /* 0x000fe2000000004c */
[----:B------:R1:W-:Y:S01]  /*4dc0*/  STG.E.64 desc[UR4][R6.64+0x38], R84 ;  /* 0x0000385406007986 */ /* 0x0003e2000c101b04 */
[----:B------:R-:W-:Y:S02]  /*4dd0*/  DMUL R86, R86, R2 ;  /* 0x0000000256567228 */ /* 0x000fe40000000000 */
[--C-:B------:R-:W-:Y:S02]  /*4de0*/  DFMA R40, RZ, R36, R64.reuse ;  /* 0x00000024ff28722b */ /* 0x100fe40000000040 */
[----:B------:R-:W-:Y:S02]  /*4df0*/  DFMA R64, R36, R50, R64 ;  /* 0x000000322440722b */ /* 0x000fe40000000040 */
[----:B------:R-:W-:Y:S01]  /*4e00*/  DFMA R66, RZ, R70, R66 ;  /* 0x00000046ff42722b */ /* 0x000fe20000000042 */
[----:B------:R2:W-:Y:S01]  /*4e10*/  STG.E.64 desc[UR4][R6.64+0x278], R86 ;  /* 0x0002785606007986 */ /* 0x0005e2000c101b04 */
[----:B------:R-:W-:-:S02]  /*4e20*/  DFMA R88, R34, R54, R88 ;  /* 0x000000362258722b */ /* 0x000fc40000000058 */
[----:B0-----:R-:W-:Y:S02]  /*4e30*/  DFMA R78, RZ, R74, R62 ;  /* 0x0000004aff4e722b */ /* 0x001fe4000000003e */
[----:B------:R-:W-:Y:S02]  /*4e40*/  DFMA R62, R10, R22, R58 ;  /* 0x000000160a3e722b */ /* 0x000fe4000000003a */
[----:B-1----:R-:W-:Y:S02]  /*4e50*/  DFMA R84, RZ, R70, R82 ;  /* 0x00000046ff54722b */ /* 0x002fe40000000052 */
[----:B------:R-:W-:Y:S02]  /*4e60*/  DFMA R82, RZ, R74, R80 ;  /* 0x0000004aff52722b */ /* 0x000fe40000000050 */
[----:B------:R-:W-:Y:S02]  /*4e70*/  DFMA R80, R32, R54, R78 ;  /* 0x000000362050722b */ /* 0x000fe4000000004e */
[----:B------:R-:W-:-:S02]  /*4e80*/  DFMA R78, RZ, R36, R44 ;  /* 0x00000024ff4e722b */ /* 0x000fc4000000002c */
[----:B------:R-:W-:Y:S02]  /*4e90*/  DFMA R44, RZ, R28, R76 ;  /* 0x0000001cff2c722b */ /* 0x000fe4000000004c */
[----:B------:R-:W-:Y:S02]  /*4ea0*/  DFMA R84, R10, R72, R84 ;  /* 0x000000480a54722b */ /* 0x000fe40000000054 */
[----:B------:R-:W-:Y:S02]  /*4eb0*/  DFMA R82, R30, R54, R82 ;  /* 0x000000361e52722b */ /* 0x000fe40000000052 */
[----:B------:R-:W-:Y:S02]  /*4ec0*/  DFMA R76, RZ, R28, R78 ;  /* 0x0000001cff4c722b */ /* 0x000fe4000000004e */
[----:B------:R-:W-:Y:S02]  /*4ed0*/  DFMA R62, RZ, R36, R62 ;  /* 0x00000024ff3e722b */ /* 0x000fe4000000003e */
[----:B------:R-:W-:-:S02]  /*4ee0*/  DFMA R78, R32, R44, RZ ;  /* 0x0000002c204e722b */ /* 0x000fc400000000ff */
[----:B--2---:R-:W-:Y:S02]  /*4ef0*/  DFMA R86, RZ, R74, R84 ;  /* 0x0000004aff56722b */ /* 0x004fe40000000054 */
[-C--:B------:R-:W-:Y:S02]  /*4f00*/  DMUL R84, R82, R2.reuse ;  /* 0x0000000252547228 */ /* 0x080fe40000000000 */
[----:B------:R-:W-:Y:S02]  /*4f10*/  DMUL R80, R80, R2 ;  /* 0x0000000250507228 */ /* 0x000fe40000000000 */
[----:B------:R-:W-:Y:S02]  /*4f20*/  DFMA R62, RZ, R28, R62 ;  /* 0x0000001cff3e722b */ /* 0x000fe4000000003e */
[----:B------:R-:W-:Y:S01]  /*4f30*/  DFMA R82, R30, R44, RZ ;  /* 0x0000002c1e52722b */ /* 0x000fe200000000ff */
[----:B------:R0:W-:Y:S01]  /*4f40*/  STG.E.64 desc[UR4][R6.64+0x1b8], R84 ;  /* 0x0001b85406007986 */ /* 0x0001e2000c101b04 */
[----:B------:R-:W-:-:S02]  /*4f50*/  DFMA R78, RZ, R76, R78 ;  /* 0x0000004cff4e722b */ /* 0x000fc4000000004e */
[----:B------:R-:W-:Y:S01]  /*4f60*/  DFMA R64, RZ, R28, R64 ;  /* 0x0000001cff40722b */ /* 0x000fe20000000040 */
[----:B------:R1:W-:Y:S01]  /*4f70*/  STG.E.64 desc[UR4][R6.64+0x98], R80 ;  /* 0x0000985006007986 */ /* 0x0003e2000c101b04 */
[----:B------:R-:W-:Y:S02]  /*4f80*/  DFMA R86, R28, R54, R86 ;  /* 0x000000361c56722b */ /* 0x000fe40000000056 */
[----:B------:R-:W-:Y:S02]  /*4f90*/  DFMA R82, RZ, R76, R82 ;  /* 0x0000004cff52722b */ /* 0x000fe40000000052 */
[----:B------:R-:W-:Y:S02]  /*4fa0*/  DFMA R78, RZ, R62, R78 ;  /* 0x0000003eff4e722b */ /* 0x000fe4000000004e */
[-C--:B------:R-:W-:Y:S02]  /*4fb0*/  DMUL R88, R88, R2.reuse ;  /* 0x0000000258587228 */ /* 0x080fe40000000000 */
[----:B------:R-:W-:-:S02]  /*4fc0*/  DMUL R86, R86, R2 ;  /* 0x0000000256567228 */ /* 0x000fc40000000000 */
[----:B0-----:R-:W-:Y:S02]  /*4fd0*/  DFMA R84, R16, R72, R66 ;  /* 0x000000481054722b */ /* 0x001fe40000000042 */
[C-C-:B------:R-:W-:Y:S01]  /*4fe0*/  DFMA R66, R28.reuse, R50, R40.reuse ;  /* 0x000000321c42722b */ /* 0x140fe20000000028 */
[----:B------:R-:W-:Y:S01]  /*4ff0*/  STG.E.64 desc[UR4][R6.64+0x398], R88 ;  /* 0x0003985806007986 */ /* 0x000fe2000c101b04 */
[----:B-1----:R-:W-:Y:S02]  /*5000*/  DFMA R80, R28, R44, RZ ;  /* 0x0000002c1c50722b */ /* 0x002fe400000000ff */
[----:B------:R-:W-:Y:S01]  /*5010*/  DFMA R40, RZ, R28, R40 ;  /* 0x0000001cff28722b */ /* 0x000fe20000000028 */
[----:B------:R0:W-:Y:S01]  /*5020*/  STG.E.64 desc[UR4][R6.64+0x2d8], R86 ;  /* 0x0002d85606007986 */ /* 0x0001e2000c101b04 */
[----:B------:R-:W-:Y:S02]  /*5030*/  DFMA R82, RZ, R62, R82 ;  /* 0x0000003eff52722b */ /* 0x000fe40000000052 */
[----:B------:R-:W-:-:S02]  /*5040*/  DFMA R78, RZ, R64, R78 ;  /* 0x00000040ff4e722b */ /* 0x000fc4000000004e */
[----:B------:R-:W-:Y:S02]  /*5050*/  DFMA R80, RZ, R76, R80 ;  /* 0x0000004cff50722b */ /* 0x000fe40000000050 */
[----:B------:R-:W-:Y:S02]  /*5060*/  DFMA R84, RZ, R74, R84 ;  /* 0x0000004aff54722b */ /* 0x000fe40000000054 */
[----:B------:R-:W-:Y:S02]  /*5070*/  DFMA R40, RZ, R50, R40 ;  /* 0x00000032ff28722b */ /* 0x000fe40000000028 */
[----:B------:R-:W-:Y:S02]  /*5080*/  DFMA R82, RZ, R64, R82 ;  /* 0x00000040ff52722b */ /* 0x000fe40000000052 */
[----:B------:R-:W-:Y:S02]  /*5090*/  DFMA R80, RZ, R62, R80 ;  /* 0x0000003eff50722b */ /* 0x000fe40000000050 */
[----:B------:R-:W-:-:S02]  /*50a0*/  DFMA R78, R14, R66, R78 ;  /* 0x000000420e4e722b */ /* 0x000fc4000000004e */
[----:B0-----:R-:W-:Y:S02]  /*50b0*/  DFMA R86, R26, R54, R84 ;  /* 0x000000361a56722b */ /* 0x001fe40000000054 */
[----:B------:R-:W-:Y:S02]  /*50c0*/  DFMA R82, R12, R66, R82 ;  /* 0x000000420c52722b */ /* 0x000fe40000000052 */
[----:B------:R-:W-:Y:S02]  /*50d0*/  DFMA R84, RZ, R64, R80 ;  /* 0x00000040ff54722b */ /* 0x000fe40000000050 */
[----:B------:R-:W-:Y:S02]  /*50e0*/  DFMA R78, R18, R40, R78 ;  /* 0x00000028124e722b */ /* 0x000fe4000000004e */
[----:B------:R-:W-:Y:S02]  /*50f0*/  DMUL R86, R86, R2 ;  /* 0x0000000256567228 */ /* 0x000fe40000000000 */
[----:B------:R-:W-:-:S02]  /*5100*/  DFMA R80, R8, R40, R82 ;  /* 0x000000280850722b */ /* 0x000fc40000000052 */
[----:B------:R-:W-:Y:S02]  /*5110*/  DFMA R84, R10, R66, R84 ;  /* 0x000000420a54722b */ /* 0x000fe40000000054 */
[----:B------:R-:W-:Y:S01]  /*5120*/  DMUL R88, R78, R2 ;  /* 0x000000024e587228 */ /* 0x000fe20000000000 */
[----:B------:R0:W-:Y:S01]  /*5130*/  STG.E.64 desc[UR4][R6.64+0x3f8], R86 ;  /* 0x0003f85606007986 */ /* 0x0001e2000c101b04 */
[-C--:B------:R-:W-:Y:S02]  /*5140*/  DFMA R82, RZ, R44.reuse, RZ ;  /* 0x0000002cff52722b */ /* 0x080fe400000000ff */
[----:B------:R-:W-:Y:S02]  /*5150*/  DFMA R78, R26, R44, RZ ;  /* 0x0000002c1a4e722b */ /* 0x000fe400000000ff */
[----:B------:R-:W-:Y:S01]  /*5160*/  DFMA R44, R36, R40, R84 ;  /* 0x00000028242c722b */ /* 0x000fe20000000054 */
[----:B------:R-:W-:Y:S01]  /*5170*/  STG.E.64 desc[UR4][R6.64+0x40], R88 ;  /* 0x0000405806007986 */ /* 0x000fe2000c101b04 */
[----:B------:R-:W-:-:S02]  /*5180*/  DMUL R90, R80, R2 ;  /* 0x00000002505a7228 */ /* 0x000fc40000000000 */
[-C--:B------:R-:W-:Y:S02]  /*5190*/  DFMA R80, R8, R76.reuse, R82 ;  /* 0x0000004c0850722b */ /* 0x080fe40000000052 */
[----:B------:R-:W-:Y:S02]  /*51a0*/  DFMA R84, RZ, R76, R78 ;  /* 0x0000004cff54722b */ /* 0x000fe4000000004e */
[----:B------:R-:W-:Y:S01]  /*51b0*/  DMUL R92, R44, R2 ;  /* 0x000000022c5c7228 */ /* 0x000fe20000000000 */
[----:B------:R1:W-:Y:S01]  /*51c0*/  STG.E.64 desc[UR4][R6.64+0x160], R90 ;  /* 0x0001605a06007986 */ /* 0x0003e2000c101b04 */
[-CC-:B0-----:R-:W-:Y:S02]  /*51d0*/  DFMA R86, R18, R76.reuse, R82.reuse ;  /* 0x0000004c1256722b */ /* 0x181fe40000000052 */
[----:B------:R-:W-:Y:S02]  /*51e0*/  DFMA R78, R36, R76, R82 ;  /* 0x0000004c244e722b */ /* 0x000fe40000000052 */
[----:B------:R-:W-:Y:S01]  /*51f0*/  DFMA R84, RZ, R62, R84 ;  /* 0x0000003eff54722b */ /* 0x000fe20000000054 */
[----:B------:R-:W-:Y:S01]  /*5200*/  STG.E.64 desc[UR4][R6.64+0x280], R92 ;  /* 0x0002805c06007986 */ /* 0x000fe2000c101b04 */
[----:B------:R-:W-:-:S02]  /*5210*/  DFMA R44, RZ, R76, R82 ;  /* 0x0000004cff2c722b */ /* 0x000fc40000000052 */
[----:B------:R-:W-:Y:S02]  /*5220*/  DFMA R86, RZ, R62, R86 ;  /* 0x0000003eff56722b */ /* 0x000fe40000000056 */
[----:B------:R-:W-:Y:S02]  /*5230*/  DFMA R76, R34, R76, R82 ;  /* 0x0000004c224c722b */ /* 0x000fe40000000052 */
[----:B------:R-:W-:Y:S02]  /*5240*/  DFMA R84, RZ, R64, R84 ;  /* 0x00000040ff54722b */ /* 0x000fe40000000054 */
[----:B------:R-:W-:Y:S02]  /*5250*/  DFMA R82, R26, R20, RZ ;  /* 0x000000141a52722b */ /* 0x000fe400000000ff */
[----:B------:R-:W-:Y:S02]  /*5260*/  DFMA R86, R14, R64, R86 ;  /* 0x000000400e56722b */ /* 0x000fe40000000056 */
[----:B------:R-:W-:-:S02]  /*5270*/  DFMA R58, R16, R22, R58 ;  /* 0x00000016103a722b */ /* 0x000fc4000000003a */
[C---:B------:R-:W-:Y:S02]  /*5280*/  DFMA R84, R16.reuse, R66, R84 ;  /* 0x000000421054722b */ /* 0x040fe40000000054 */
[----:B------:R-:W-:Y:S02]  /*5290*/  DFMA R78, RZ, R62, R78 ;  /* 0x0000003eff4e722b */ /* 0x000fe4000000004e */
[----:B------:R-:W-:Y:S02]  /*52a0*/  DFMA R86, RZ, R66, R86 ;  /* 0x00000042ff56722b */ /* 0x000fe40000000056 */
[----:B------:R-:W-:Y:S02]  /*52b0*/  DFMA R68, R16, R20, R68 ;  /* 0x000000141044722b */ /* 0x000fe40000000044 */
[----:B------:R-:W-:Y:S02]  /*52c0*/  DFMA R84, R34, R40, R84 ;  /* 0x000000282254722b */ /* 0x000fe40000000054 */
[----:B------:R-:W-:-:S02]  /*52d0*/  DFMA R56, R16, R20, R56 ;  /* 0x000000141038722b */ /* 0x000fc40000000038 */
[----:B------:R-:W-:Y:S02]  /*52e0*/  DFMA R86, R32, R40, R86 ;  /* 0x000000282056722b */ /* 0x000fe40000000056 */
[----:B------:R-:W-:Y:S02]  /*52f0*/  DFMA R76, RZ, R62, R76 ;  /* 0x0000003eff4c722b */ /* 0x000fe4000000004c */
[----:B-1----:R-:W-:Y:S02]  /*5300*/  DMUL R90, R84, R2 ;  /* 0x00000002545a7228 */ /* 0x002fe40000000000 */
[----:B------:R-:W-:Y:S02]  /*5310*/  DFMA R84, R34, R22, R38 ;  /* 0x000000162254722b */ /* 0x000fe40000000026 */
[----:B------:R-:W-:Y:S02]  /*5320*/  DMUL R88, R86, R2 ;  /* 0x0000000256587228 */ /* 0x000fe40000000000 */
[----:B------:R-:W-:Y:S01]  /*5330*/  DFMA R86, RZ, R62, R80 ;  /* 0x0000003eff56722b */ /* 0x000fe20000000050 */
[----:B------:R-:W-:Y:S01]  /*5340*/  STG.E.64 desc[UR4][R6.64+0x3a0], R90 ;  /* 0x0003a05a06007986 */ /* 0x000fe2000c101b04 */
[----:B------:R-:W-:-:S02]  /*5350*/  DFMA R38, R34, R20, R38 ;  /* 0x000000142226722b */ /* 0x000fc40000000026 */
[--C-:B------:R-:W-:Y:S01]  /*5360*/  DFMA R80, RZ, R20, R82.reuse ;  /* 0x00000014ff50722b */ /* 0x100fe20000000052 */
[----:B------:R0:W-:Y:S01]  /*5370*/  STG.E.64 desc[UR4][R6.64+0xa0], R88 ;  /* 0x0000a05806007986 */ /* 0x0001e2000c101b04 */
[----:B------:R-:W-:Y:S02]  /*5380*/  DFMA R82, RZ, R22, R82 ;  /* 0x00000016ff52722b */ /* 0x000fe40000000052 */
[----:B------:R-:W-:Y:S02]  /*5390*/  DFMA R86, R12, R64, R86 ;  /* 0x000000400c56722b */ /* 0x000fe40000000056 */
[-C--:B------:R-:W-:Y:S02]  /*53a0*/  DFMA R38, RZ, R22.reuse, R38 ;  /* 0x00000016ff26722b */ /* 0x080fe40000000026 */
[-C--:B------:R-:W-:Y:S02]  /*53b0*/  DFMA R80, RZ, R22.reuse, R80 ;  /* 0x00000016ff50722b */ /* 0x080fe40000000050 */
[----:B------:R-:W-:-:S02]  /*53c0*/  DFMA R22, R26, R22, RZ ;  /* 0x000000161a16722b */ /* 0x000fc400000000ff */
[----:B------:R-:W-:Y:S02]  /*53d0*/  DFMA R86, RZ, R66, R86 ;  /* 0x00000042ff56722b */ /* 0x000fe40000000056 */
[-C--:B------:R-:W-:Y:S02]  /*53e0*/  DFMA R82, RZ, R20.reuse, R82 ;  /* 0x00000014ff52722b */ /* 0x080fe40000000052 */
[-C--:B0-----:R-:W-:Y:S02]  /*53f0*/  DFMA R88, R34, R20.reuse, R24 ;  /* 0x000000142258722b */ /* 0x081fe40000000018 */
[-C--:B------:R-:W-:Y:S02]  /*5400*/  DFMA R24, RZ, R20.reuse, R22 ;  /* 0x00000014ff18722b */ /* 0x080fe40000000016 */
[----:B------:R-:W-:Y:S02]  /*5410*/  DFMA R22, RZ, R20, R84 ;  /* 0x00000014ff16722b */ /* 0x000fe40000000054 */
[----:B------:R-:W-:-:S02]  /*5420*/  DFMA R86, R30, R40, R86 ;  /* 0x000000281e56722b */ /* 0x000fc40000000056 */
[-C--:B------:R-:W-:Y:S02]  /*5430*/  DFMA R84, RZ, R20.reuse, R88 ;  /* 0x00000014ff54722b */ /* 0x080fe40000000058 */
[----:B------:R-:W-:Y:S02]  /*5440*/  DFMA R20, RZ, R20, R24 ;  /* 0x00000014ff14722b */ /* 0x000fe40000000018 */
[-C--:B------:R-:W-:Y:S02]  /*5450*/  DFMA R78, R10, R64.reuse, R78 ;  /* 0x000000400a4e722b */ /* 0x080fe4000000004e */
[----:B------:R-:W-:Y:S02]  /*5460*/  DFMA R90, R16, R64, R76 ;  /* 0x00000040105a722b */ /* 0x000fe4000000004c */
[----:B------:R-:W-:Y:S02]  /*5470*/  DMUL R88, R86, R2 ;  /* 0x0000000256587228 */ /* 0x000fe40000000000 */
[----:B------:R-:W-:-:S02]  /*5480*/  DFMA R20, RZ, R16, R20 ;  /* 0x00000010ff14722b */ /* 0x000fc40000000014 */
[----:B------:R-:W-:Y:S02]  /*5490*/  DFMA R86, RZ, R66, R78 ;  /* 0x00000042ff56722b */ /* 0x000fe4000000004e */
[----:B------:R-:W-:Y:S01]  /*54a0*/  DFMA R24, RZ, R26, RZ ;  /* 0x0000001aff18722b */ /* 0x000fe200000000ff */
[----:B------:R0:W-:Y:S01]  /*54b0*/  STG.E.64 desc[UR4][R6.64+0x1c0], R88 ;  /* 0x0001c05806007986 */ /* 0x0001e2000c101b04 */
[----:B------:R-:W-:Y:S02]  /*54c0*/  DFMA R78, RZ, R66, R90 ;  /* 0x00000042ff4e722b */ /* 0x000fe4000000005a */
[----:B------:R-:W-:Y:S02]  /*54d0*/  DFMA R76, RZ, R16, R82 ;  /* 0x00000010ff4c722b */ /* 0x000fe40000000052 */
[----:B------:R-:W-:Y:S02]  /*54e0*/  DFMA R20, RZ, R34, R20 ;  /* 0x00000022ff14722b */ /* 0x000fe40000000014 */
[----:B------:R-:W-:-:S02]  /*54f0*/  DFMA R80, RZ, R16, R80 ;  /* 0x00000010ff50722b */ /* 0x000fc40000000050 */
[----:B------:R-:W-:Y:S02]  /*5500*/  DFMA R82, RZ, R50, R24 ;  /* 0x00000032ff52722b */ /* 0x000fe40000000018 */
[----:B------:R-:W-:Y:S02]  /*5510*/  DFMA R90, R26, R40, R78 ;  /* 0x000000281a5a722b */ /* 0x000fe4000000004e */
[----:B------:R-:W-:Y:S02]  /*5520*/  DFMA R76, RZ, R34, R76 ;  /* 0x00000022ff4c722b */ /* 0x000fe4000000004c */
[----:B0-----:R-:W-:Y:S02]  /*5530*/  DFMA R88, R28, R40, R86 ;  /* 0x000000281c58722b */ /* 0x001fe40000000056 */
[----:B------:R-:W-:Y:S02]  /*5540*/  DFMA R86, R32, R20, RZ ;  /* 0x000000142056722b */ /* 0x000fe400000000ff */
[----:B------:R-:W-:-:S02]  /*5550*/  DFMA R78, RZ, R34, R80 ;  /* 0x00000022ff4e722b */ /* 0x000fc40000000050 */
[----:B------:R-:W-:Y:S02]  /*5560*/  DFMA R82, RZ, R16, R82 ;  /* 0x00000010ff52722b */ /* 0x000fe40000000052 */
[----:B------:R-:W-:Y:S02]  /*5570*/  DMUL R80, R90, R2 ;  /* 0x000000025a507228 */ /* 0x000fe40000000000 */
[----:B------:R-:W-:Y:S02]  /*5580*/  DFMA R86, RZ, R76, R86 ;  /* 0x0000004cff56722b */ /* 0x000fe40000000056 */
[----:B------:R-:W-:Y:S02]  /*5590*/  DMUL R92, R88, R2 ;  /* 0x00000002585c7228 */ /* 0x000fe40000000000 */
[----:B------:R-:W-:Y:S01]  /*55a0*/  DFMA R90, R30, R20, RZ ;  /* 0x000000141e5a722b */ /* 0x000fe200000000ff */
[----:B------:R0:W-:Y:S01]  /*55b0*/  STG.E.64 desc[UR4][R6.64+0x400], R80 ;  /* 0x0004005006007986 */ /* 0x0001e2000c101b04 */
[----:B------:R-:W-:-:S02]  /*55c0*/  DFMA R84, RZ, R16, R84 ;  /* 0x00000010ff54722b */ /* 0x000fc40000000054 */
[----:B------:R-:W-:Y:S01]  /*55d0*/  DFMA R88, RZ, R78, R86 ;  /* 0x0000004eff58722b */ /* 0x000fe20000000056 */
[----:B------:R1:W-:Y:S01]  /*55e0*/  STG.E.64 desc[UR4][R6.64+0x2e0], R92 ;  /* 0x0002e05c06007986 */ /* 0x0003e2000c101b04 */
[----:B------:R-:W-:Y:S02]  /*55f0*/  DFMA R86, RZ, R16, R24 ;  /* 0x00000010ff56722b */ /* 0x000fe40000000018 */
[----:B------:R-:W-:Y:S02]  /*5600*/  DFMA R90, RZ, R76, R90 ;  /* 0x0000004cff5a722b */ /* 0x000fe4000000005a */
[----:B------:R-:W-:Y:S02]  /*5610*/  DFMA R22, RZ, R16, R22 ;  /* 0x00000010ff16722b */ /* 0x000fe40000000016 */
[----:B------:R-:W-:Y:S02]  /*5620*/  DFMA R84, RZ, R26, R84 ;  /* 0x0000001aff54722b */ /* 0x000fe40000000054 */
[----:B------:R-:W-:-:S02]  /*5630*/  DFMA R86, R34, R50, R86 ;  /* 0x000000322256722b */ /* 0x000fc40000000056 */
[----:B0-----:R-:W-:Y:S02]  /*5640*/  DFMA R80, RZ, R34, R82 ;  /* 0x00000022ff50722b */ /* 0x001fe40000000052 */
[----:B------:R-:W-:Y:S02]  /*5650*/  DFMA R82, R16, R50, R24 ;  /* 0x000000321052722b */ /* 0x000fe40000000018 */
[-C--:B------:R-:W-:Y:S02]  /*5660*/  DFMA R24, R28, R20.reuse, RZ ;  /* 0x000000141c18722b */ /* 0x080fe400000000ff */
[----:B-1----:R-:W-:Y:S02]  /*5670*/  DFMA R92, R26, R20, RZ ;  /* 0x000000141a5c722b */ /* 0x002fe400000000ff */
[----:B------:R-:W-:Y:S02]  /*5680*/  DFMA R88, RZ, R80, R88 ;  /* 0x00000050ff58722b */ /* 0x000fe40000000058 */
[----:B------:R-:W-:-:S02]  /*5690*/  DFMA R82, RZ, R34, R82 ;  /* 0x00000022ff52722b */ /* 0x000fc40000000052 */
[----:B------:R-:W-:Y:S02]  /*56a0*/  DFMA R90, RZ, R78, R90 ;  /* 0x0000004eff5a722b */ /* 0x000fe4000000005a */
[-C--:B------:R-:W-:Y:S02]  /*56b0*/  DFMA R24, RZ, R76.reuse, R24 ;  /* 0x0000004cff18722b */ /* 0x080fe40000000018 */
[----:B------:R-:W-:Y:S02]  /*56c0*/  DFMA R92, RZ, R76, R92 ;  /* 0x0000004cff5c722b */ /* 0x000fe4000000005c */
[----:B------:R-:W-:Y:S02]  /*56d0*/  DFMA R88, R14, R82, R88 ;  /* 0x000000520e58722b */ /* 0x000fe40000000058 */
[----:B------:R-:W-:Y:S02]  /*56e0*/  DFMA R90, RZ, R80, R90 ;  /* 0x00000050ff5a722b */ /* 0x000fe4000000005a */
[----:B------:R-:W-:-:S02]  /*56f0*/  DFMA R24, RZ, R78, R24 ;  /* 0x0000004eff18722b */ /* 0x000fc40000000018 */
[----:B------:R-:W-:Y:S02]  /*5700*/  DFMA R92, RZ, R78, R92 ;  /* 0x0000004eff5c722b */ /* 0x000fe4000000005c */
[----:B------:R-:W-:Y:S02]  /*5710*/  DFMA R88, R18, R86, R88 ;  /* 0x000000561258722b */ /* 0x000fe40000000058 */
[----:B------:R-:W-:Y:S02]  /*5720*/  DFMA R90, R12, R82, R90 ;  /* 0x000000520c5a722b */ /* 0x000fe4000000005a */
[-C--:B------:R-:W-:Y:S02]  /*5730*/  DFMA R24, RZ, R80.reuse, R24 ;  /* 0x00000050ff18722b */ /* 0x080fe40000000018 */
[----:B------:R-:W-:Y:S02]  /*5740*/  DFMA R92, RZ, R80, R92 ;  /* 0x00000050ff5c722b */ /* 0x000fe4000000005c */
[----:B------:R-:W-:-:S02]  /*5750*/  DMUL R88, R88, R2 ;  /* 0x0000000258587228 */ /* 0x000fc40000000000 */
[----:B------:R-:W-:Y:S02]  /*5760*/  DFMA R90, R8, R86, R90 ;  /* 0x00000056085a722b */ /* 0x000fe4000000005a */
[----:B------:R-:W-:Y:S02]  /*5770*/  DFMA R24, R10, R82, R24 ;  /* 0x000000520a18722b */ /* 0x000fe40000000018 */
[----:B------:R-:W-:Y:S01]  /*5780*/  DFMA R20, RZ, R20, RZ ;  /* 0x00000014ff14722b */ /* 0x000fe200000000ff */
[----:B------:R0:W-:Y:S01]  /*5790*/  STG.E.64 desc[UR4][R6.64+0x48], R88 ;  /* 0x0000485806007986 */ /* 0x0001e2000c101b04 */
[----:B------:R-:W-:Y:S02]  /*57a0*/  DFMA R38, RZ, R16, R38 ;  /* 0x00000010ff26722b */ /* 0x000fe40000000026 */
[----:B------:R-:W-:Y:S02]  /*57b0*/  DMUL R90, R90, R2 ;  /* 0x000000025a5a7228 */ /* 0x000fe40000000000 */
[----:B------:R-:W-:-:S02]  /*57c0*/  DFMA R24, R36, R86, R24 ;  /* 0x000000562418722b */ /* 0x000fc40000000018 */
[----:B------:R-:W-:Y:S02]  /*57d0*/  DFMA R56, RZ, R34, R56 ;  /* 0x00000022ff38722b */ /* 0x000fe40000000038 */
[----:B------:R-:W-:Y:S01]  /*57e0*/  DFMA R38, RZ, R26, R38 ;  /* 0x0000001aff26722b */ /* 0x000fe20000000026 */
[----:B------:R1:W-:Y:S01]  /*57f0*/  STG.E.64 desc[UR4][R6.64+0x168], R90 ;  /* 0x0001685a06007986 */ /* 0x0003e2000c101b04 */
[-C--:B------:R-:W-:Y:S02]  /*5800*/  DFMA R68, RZ, R34.reuse, R68 ;  /* 0x00000022ff44722b */ /* 0x080fe40000000044 */
[----:B------:R-:W-:Y:S02]  /*5810*/  DFMA R58, RZ, R34, R58 ;  /* 0x00000022ff3a722b */ /* 0x000fe4000000003a */
[----:B0-----:R-:W-:Y:S02]  /*5820*/  DFMA R88, R16, R82, R92 ;  /* 0x000000521058722b */ /* 0x001fe4000000005c */
[----:B------:R-:W-:-:S02]  /*5830*/  DMUL R92, R24, R2 ;  /* 0x00000002185c7228 */ /* 0x000fc40000000000 */
[----:B------:R-:W-:Y:S02]  /*5840*/  DFMA R24, R18, R76, R20 ;  /* 0x0000004c1218722b */ /* 0x000fe40000000014 */
[----:B------:R-:W-:Y:S02]  /*5850*/  DFMA R68, RZ, R26, R68 ;  /* 0x0000001aff44722b */ /* 0x000fe40000000044 */
[----:B------:R-:W-:Y:S01]  /*5860*/  DFMA R88, R34, R86, R88 ;  /* 0x000000562258722b */ /* 0x000fe20000000058 */
[----:B------:R0:W-:Y:S01]  /*5870*/  STG.E.64 desc[UR4][R6.64+0x288], R92 ;  /* 0x0002885c06007986 */ /* 0x0001e2000c101b04 */
[----:B------:R-:W-:Y:S02]  /*5880*/  DFMA R58, RZ, R26, R58 ;  /* 0x0000001aff3a722b */ /* 0x000fe4000000003a */
[----:B------:R-:W-:-:S04]  /*5890*/  DFMA R24, RZ, R78, R24 ;  /* 0x0000004eff18722b */ /* 0x000fc80000000018 */
[----:B-1----:R-:W-:Y:S02]  /*58a0*/  DMUL R90, R88, R2 ;  /* 0x00000002585a7228 */ /* 0x002fe40000000000 */
[----:B------:R-:W-:Y:S02]  /*58b0*/  DFMA R88, R8, R76, R20 ;  /* 0x0000004c0858722b */ /* 0x000fe40000000014 */
[----:B------:R-:W-:-:S03]  /*58c0*/  DFMA R24, R14, R80, R24 ;  /* 0x000000500e18722b */ /* 0x000fc60000000018 */
[----:B------:R1:W-:Y:S01]  /*58d0*/  STG.E.64 desc[UR4][R6.64+0x3a8], R90 ;  /* 0x0003a85a06007986 */ /* 0x0003e2000c101b04 */
[----:B0-----:R-:W-:Y:S02]  /*58e0*/  DFMA R92, R34, R76, R20 ;  /* 0x0000004c225c722b */ /* 0x001fe40000000014 */
[----:B------:R-:W-:Y:S02]  /*58f0*/  DFMA R88, RZ, R78, R88 ;  /* 0x0000004eff58722b */ /* 0x000fe40000000058 */
[----:B------:R-:W-:-:S04]  /*5900*/  DFMA R24, RZ, R82, R24 ;  /* 0x00000052ff18722b */ /* 0x000fc80000000018 */
[----:B------:R-:W-:Y:S02]  /*5910*/  DFMA R92, RZ, R78, R92 ;  /* 0x0000004eff5c722b */ /* 0x000fe4000000005c */
[----:B------:R-:W-:Y:S02]  /*5920*/  DFMA R88, R12, R80, R88 ;  /* 0x000000500c58722b */ /* 0x000fe40000000058 */
[----:B------:R-:W-:Y:S02]  /*5930*/  DFMA R24, R32, R86, R24 ;  /* 0x000000562018722b */ /* 0x000fe40000000018 */
[----:B-1----:R-:W-:Y:S02]  /*5940*/  DFMA R90, R36, R76, R20 ;  /* 0x0000004c245a722b */ /* 0x002fe40000000014 */
[----:B------:R-:W-:Y:S02]  /*5950*/  DFMA R92, R16, R80, R92 ;  /* 0x00000050105c722b */ /* 0x000fe4000000005c */
[----:B------:R-:W-:-:S02]  /*5960*/  DFMA R88, RZ, R82, R88 ;  /* 0x00000052ff58722b */ /* 0x000fc40000000058 */
[----:B------:R-:W-:Y:S02]  /*5970*/  DMUL R24, R24, R2 ;  /* 0x0000000218187228 */ /* 0x000fe40000000000 */
[----:B------:R-:W-:Y:S02]  /*5980*/  DFMA R90, RZ, R78, R90 ;  /* 0x0000004eff5a722b */ /* 0x000fe4000000005a */
[----:B------:R-:W-:Y:S02]  /*5990*/  DFMA R92, RZ, R82, R92 ;  /* 0x00000052ff5c722b */ /* 0x000fe4000000005c */
[----:B------:R-:W-:Y:S01]  /*59a0*/  DFMA R88, R30, R86, R88 ;  /* 0x000000561e58722b */ /* 0x000fe20000000058 */
[----:B------:R0:W-:Y:S03]  /*59b0*/  STG.E.64 desc[UR4][R6.64+0xa8], R24 ;  /* 0x0000a81806007986 */ /* 0x0001e6000c101b04 */
[----:B------:R-:W-:-:S02]  /*59c0*/  DFMA R90, R10, R80, R90 ;  /* 0x000000500a5a722b */ /* 0x000fc4000000005a */
[----:B------:R-:W-:Y:S02]  /*59d0*/  DFMA R92, R26, R86, R92 ;  /* 0x000000561a5c722b */ /* 0x000fe4000000005c */
[----:B------:R-:W-:-:S04]  /*59e0*/  DMUL R88, R88, R2 ;  /* 0x0000000258587228 */ /* 0x000fc80000000000 */
[----:B------:R-:W-:Y:S02]  /*59f0*/  DFMA R90, RZ, R82, R90 ;  /* 0x00000052ff5a722b */ /* 0x000fe4000000005a */
[----:B------:R-:W-:Y:S01]  /*5a00*/  DMUL R92, R92, R2 ;  /* 0x000000025c5c7228 */ /* 0x000fe20000000000 */
[----:B------:R1:W-:Y:S01]  /*5a10*/  STG.E.64 desc[UR4][R6.64+0x1c8], R88 ;  /* 0x0001c85806007986 */ /* 0x0003e2000c101b04 */
[----:B0-----:R-:W-:Y:S02]  /*5a20*/  DFMA R24, RZ, R76, R20 ;  /* 0x0000004cff18722b */ /* 0x001fe40000000014 */
[----:B------:R-:W-:Y:S02]  /*5a30*/  DFMA R20, RZ, R34, RZ ;  /* 0x00000022ff14722b */ /* 0x000fe400000000ff */
[----:B------:R-:W-:Y:S01]  /*5a40*/  DFMA R90, R28, R86, R90 ;  /* 0x000000561c5a722b */ /* 0x000fe2000000005a */
[----:B------:R0:W-:Y:S05]  /*5a50*/  STG.E.64 desc[UR4][R6.64+0x408], R92 ;  /* 0x0004085c06007986 */ /* 0x0001ea000c101b04 */
[----:B------:R-:W-:-:S02]  /*5a60*/  DFMA R76, R16, R50, R20 ;  /* 0x00000032104c722b */ /* 0x000fc40000000014 */
[----:B------:R-:W-:Y:S02]  /*5a70*/  DMUL R90, R90, R2 ;  /* 0x000000025a5a7228 */ /* 0x000fe40000000000 */
[----:B-1----:R-:W-:Y:S02]  /*5a80*/  DFMA R88, RZ, R26, R22 ;  /* 0x0000001aff58722b */ /* 0x002fe40000000016 */
[----:B------:R-:W-:Y:S02]  /*5a90*/  DFMA R22, R32, R84, RZ ;  /* 0x000000542016722b */ /* 0x000fe400000000ff */
[----:B------:R-:W-:Y:S01]  /*5aa0*/  DFMA R20, RZ, R16, R20 ;  /* 0x00000010ff14722b */ /* 0x000fe20000000014 */
[----:B------:R1:W-:Y:S01]  /*5ab0*/  STG.E.64 desc[UR4][R6.64+0x2e8], R90 ;  /* 0x0002e85a06007986 */ /* 0x0003e2000c101b04 */
[----:B------:R-:W-:Y:S02]  /*5ac0*/  DFMA R76, RZ, R26, R76 ;  /* 0x0000001aff4c722b */ /* 0x000fe4000000004c */
[----:B0-----:R-:W-:-:S02]  /*5ad0*/  DFMA R92, R30, R84, RZ ;  /* 0x000000541e5c722b */ /* 0x001fc400000000ff */
[----:B------:R-:W-:-:S06]  /*5ae0*/  DFMA R22, RZ, R88, R22 ;  /* 0x00000058ff16722b */ /* 0x000fcc0000000016 */
[----:B------:R-:W-:Y:S02]  /*5af0*/  DFMA R92, RZ, R88, R92 ;  /* 0x00000058ff5c722b */ /* 0x000fe4000000005c */
[----:B-1----:R-:W-:Y:S02]  /*5b00*/  DFMA R90, RZ, R38, R22 ;  /* 0x00000026ff5a722b */ /* 0x002fe40000000016 */
[-CC-:B------:R-:W-:Y:S02]  /*5b10*/  DFMA R22, RZ, R50.reuse, R20.reuse ;  /* 0x00000032ff16722b */ /* 0x180fe40000000014 */
[----:B------:R-:W-:Y:S02]  /*5b20*/  DFMA R20, R26, R50, R20 ;  /* 0x000000321a14722b */ /* 0x000fe40000000014 */
[----:B------:R-:W-:Y:S02]  /*5b30*/  DFMA R92, RZ, R38, R92 ;  /* 0x00000026ff5c722b */ /* 0x000fe4000000005c */
[----:B------:R-:W-:-:S02]  /*5b40*/  DFMA R90, RZ, R76, R90 ;  /* 0x0000004cff5a722b */ /* 0x000fc4000000005a */
[----:B------:R-:W-:-:S04]  /*5b50*/  DFMA R22, RZ, R26, R22 ;  /* 0x0000001aff16722b */ /* 0x000fc80000000016 */
[----:B------:R-:W-:-:S04]  /*5b60*/  DFMA R92, RZ, R76, R92 ;  /* 0x0000004cff5c722b */ /* 0x000fc8000000005c */
[----:B------:R-:W-:-:S04]  /*5b70*/  DFMA R90, R14, R22, R90 ;  /* 0x000000160e5a722b */ /* 0x000fc8000000005a */
[----:B------:R-:W-:-:S04]  /*5b80*/  DFMA R92, R12, R22, R92 ;  /* 0x000000160c5c722b */ /* 0x000fc8000000005c */
[----:B------:R-:W-:-:S04]  /*5b90*/  DFMA R90, R18, R20, R90 ;  /* 0x00000014125a722b */ /* 0x000fc8000000005a */
[----:B------:R-:W-:-:S04]  /*5ba0*/  DFMA R92, R8, R20, R92 ;  /* 0x00000014085c722b */ /* 0x000fc8000000005c */
[----:B------:R-:W-:-:S04]  /*5bb0*/  DMUL R90, R90, R2 ;  /* 0x000000025a5a7228 */ /* 0x000fc80000000000 */
[----:B------:R-:W-:-:S03]  /*5bc0*/  DMUL R92, R92, R2 ;  /* 0x000000025c5c7228 */ /* 0x000fc60000000000 */
[----:B------:R0:W-:Y:S04]  /*5bd0*/  STG.E.64 desc[UR4][R6.64+0x50], R90 ;  /* 0x0000505a06007986 */ /* 0x0001e8000c101b04 */
[----:B------:R-:W-:Y:S01]  /*5be0*/  STG.E.64 desc[UR4][R6.64+0x170], R92 ;  /* 0x0001705c06007986 */ /* 0x000fe2000c101b04 */
[----:B0-----:R-:W-:-:S08]  /*5bf0*/  DFMA R90, R28, R84, RZ ;  /* 0x000000541c5a722b */ /* 0x001fd000000000ff */
[----:B------:R-:W-:-:S08]  /*5c00*/  DFMA R90, RZ, R88, R90 ;  /* 0x00000058ff5a722b */ /* 0x000fd0000000005a */
[----:B------:R-:W-:-:S08]  /*5c10*/  DFMA R90, RZ, R38, R90 ;  /* 0x00000026ff5a722b */ /* 0x000fd0000000005a */
[----:B------:R-:W-:-:S08]  /*5c20*/  DFMA R90, RZ, R76, R90 ;  /* 0x0000004cff5a722b */ /* 0x000fd0000000005a */
[----:B------:R-:W-:-:S08]  /*5c30*/  DFMA R90, R10, R22, R90 ;  /* 0x000000160a5a722b */ /* 0x000fd0000000005a */
[----:B------:R-:W-:-:S08]  /*5c40*/  DFMA R90, R36, R20, R90 ;  /* 0x00000014245a722b */ /* 0x000fd0000000005a */
[----:B------:R-:W-:-:S07]  /*5c50*/  DMUL R90, R90, R2 ;  /* 0x000000025a5a7228 */ /* 0x000fce0000000000 */
[----:B------:R0:W-:Y:S02]  /*5c60*/  STG.E.64 desc[UR4][R6.64+0x290], R90 ;  /* 0x0002905a06007986 */ /* 0x0001e4000c101b04 */
[----:B0-----:R-:W-:-:S08]  /*5c70*/  DFMA R90, R26, R84, RZ ;  /* 0x000000541a5a722b */ /* 0x001fd000000000ff */
[----:B------:R-:W-:Y:S02]  /*5c80*/  DFMA R92, RZ, R88, R90 ;  /* 0x00000058ff5c722b */ /* 0x000fe4000000005a */
[----:B------:R-:W-:-:S06]  /*5c90*/  DFMA R90, RZ, R84, RZ ;  /* 0x00000054ff5a722b */ /* 0x000fcc00000000ff */
[----:B------:R-:W-:Y:S02]  /*5ca0*/  DFMA R92, RZ, R38, R92 ;  /* 0x00000026ff5c722b */ /* 0x000fe4000000005c */
[----:B------:R-:W-:-:S06]  /*5cb0*/  DFMA R84, R18, R88, R90 ;  /* 0x000000581254722b */ /* 0x000fcc000000005a */
[----:B------:R-:W-:Y:S02]  /*5cc0*/  DFMA R92, RZ, R76, R92 ;  /* 0x0000004cff5c722b */ /* 0x000fe4000000005c */
[----:B------:R-:W-:-:S06]  /*5cd0*/  DFMA R84, RZ, R38, R84 ;  /* 0x00000026ff54722b */ /* 0x000fcc0000000054 */
[----:B------:R-:W-:Y:S02]  /*5ce0*/  DFMA R92, R16, R22, R92 ;  /* 0x00000016105c722b */ /* 0x000fe4000000005c */
[----:B------:R-:W-:-:S06]  /*5cf0*/  DFMA R84, R14, R76, R84 ;  /* 0x0000004c0e54722b */ /* 0x000fcc0000000054 */
[----:B------:R-:W-:Y:S02]  /*5d00*/  DFMA R92, R34, R20, R92 ;  /* 0x00000014225c722b */ /* 0x000fe4000000005c */
[----:B------:R-:W-:-:S06]  /*5d10*/  DFMA R84, RZ, R22, R84 ;  /* 0x00000016ff54722b */ /* 0x000fcc0000000054 */
[----:B------:R-:W-:Y:S02]  /*5d20*/  DMUL R92, R92, R2 ;  /* 0x000000025c5c7228 */ /* 0x000fe40000000000 */
[----:B------:R-:W-:-:S05]  /*5d30*/  DFMA R84, R32, R20, R84 ;  /* 0x000000142054722b */ /* 0x000fca0000000054 */
[----:B------:R0:W-:Y:S03]  /*5d40*/  STG.E.64 desc[UR4][R6.64+0x3b0], R92 ;  /* 0x0003b05c06007986 */ /* 0x0001e6000c101b04 */
[----:B------:R-:W-:-:S07]  /*5d50*/  DMUL R84, R84, R2 ;  /* 0x0000000254547228 */ /* 0x000fce0000000000 */
[----:B------:R1:W-:Y:S01]  /*5d60*/  STG.E.64 desc[UR4][R6.64+0xb0], R84 ;  /* 0x0000b05406007986 */ /* 0x0003e2000c101b04 */
[----:B0-----:R-:W-:-:S08]  /*5d70*/  DFMA R92, R8, R88, R90 ;  /* 0x00000058085c722b */ /* 0x001fd0000000005a */
[----:B------:R-:W-:Y:S02]  /*5d80*/  DFMA R92, RZ, R38, R92 ;  /* 0x00000026ff5c722b */ /* 0x000fe4000000005c */
[----:B-1----:R-:W-:-:S06]  /*5d90*/  DFMA R84, R36, R88, R90 ;  /* 0x000000582454722b */ /* 0x002fcc000000005a */
[----:B------:R-:W-:Y:S02]  /*5da0*/  DFMA R92, R12, R76, R92 ;  /* 0x0000004c0c5c722b */ /* 0x000fe4000000005c */
[----:B------:R-:W-:-:S06]  /*5db0*/  DFMA R84, RZ, R38, R84 ;  /* 0x00000026ff54722b */ /* 0x000fcc0000000054 */
[----:B------:R-:W-:Y:S02]  /*5dc0*/  DFMA R92, RZ, R22, R92 ;  /* 0x00000016ff5c722b */ /* 0x000fe4000000005c */
[----:B------:R-:W-:-:S06]  /*5dd0*/  DFMA R84, R10, R76, R84 ;  /* 0x0000004c0a54722b */ /* 0x000fcc0000000054 */
[----:B------:R-:W-:Y:S02]  /*5de0*/  DFMA R92, R30, R20, R92 ;  /* 0x000000141e5c722b */ /* 0x000fe4000000005c */
[----:B------:R-:W-:-:S06]  /*5df0*/  DFMA R84, RZ, R22, R84 ;  /* 0x00000016ff54722b */ /* 0x000fcc0000000054 */
[----:B------:R-:W-:Y:S02]  /*5e00*/  DMUL R92, R92, R2 ;  /* 0x000000025c5c7228 */ /* 0x000fe40000000000 */
[----:B------:R-:W-:-:S05]  /*5e10*/  DFMA R84, R28, R20, R84 ;  /* 0x000000141c54722b */ /* 0x000fca0000000054 */
[----:B------:R-:W-:Y:S03]  /*5e20*/  STG.E.64 desc[UR4][R6.64+0x1d0], R92 ;  /* 0x0001d05c06007986 */ /* 0x000fe6000c101b04 */
[----:B------:R-:W-:-:S07]  /*5e30*/  DMUL R84, R84, R2 ;  /* 0x0000000254547228 */ /* 0x000fce0000000000 */
[----:B------:R0:W-:Y:S02]  /*5e40*/  STG.E.64 desc[UR4][R6.64+0x2f0], R84 ;  /* 0x0002f05406007986 */ /* 0x0001e4000c101b04 */
[-CC-:B0-----:R-:W-:Y:S02]  /*5e50*/  DFMA R84, RZ, R88.reuse, R90.reuse ;  /* 0x00000058ff54722b */ /* 0x181fe4000000005a */
[----:B------:R-:W-:Y:S02]  /*5e60*/  DFMA R88, R34, R88, R90 ;  /* 0x000000582258722b */ /* 0x000fe4000000005a */
[----:B------:R-:W-:-:S06]  /*5e70*/  DFMA R90, R12, R52, R60 ;  /* 0x000000340c5a722b */ /* 0x000fcc000000003c */
[----:B------:R-:W-:Y:S02]  /*5e80*/  DFMA R88, RZ, R38, R88 ;  /* 0x00000026ff58722b */ /* 0x000fe40000000058 */
[----:B------:R-:W-:-:S06]  /*5e90*/  DFMA R90, R8, R48, R90 ;  /* 0x00000030085a722b */ /* 0x000fcc000000005a */
[----:B------:R-:W-:Y:S02]  /*5ea0*/  DFMA R88, R16, R76, R88 ;  /* 0x0000004c1058722b */ /* 0x000fe40000000058 */
[----:B------:R-:W-:-:S06]  /*5eb0*/  DFMA R90, R30, R42, R90 ;  /* 0x0000002a1e5a722b */ /* 0x000fcc000000005a */
[----:B------:R-:W-:Y:S02]  /*5ec0*/  DFMA R88, RZ, R22, R88 ;  /* 0x00000016ff58722b */ /* 0x000fe40000000058 */
[----:B------:R-:W-:-:S06]  /*5ed0*/  DFMA R90, RZ, R46, R90 ;  /* 0x0000002eff5a722b */ /* 0x000fcc000000005a */
[----:B------:R-:W-:Y:S02]  /*5ee0*/  DFMA R88, R26, R20, R88 ;  /* 0x000000141a58722b */ /* 0x000fe40000000058 */
[----:B------:R-:W-:-:S06]  /*5ef0*/  DMUL R90, R90, R2 ;  /* 0x000000025a5a7228 */ /* 0x000fcc0000000000 */
[----:B------:R-:W-:Y:S01]  /*5f00*/  DMUL R92, R88, R2 ;  /* 0x00000002585c7228 */ /* 0x000fe20000000000 */
[----:B------:R0:W-:Y:S01]  /*5f10*/  STG.E.64 desc[UR4][R6.64+0x210], R90 ;  /* 0x0002105a06007986 */ /* 0x0001e2000c101b04 */
[----:B------:R-:W-:-:S05]  /*5f20*/  DFMA R88, R14, R52, R60 ;  /* 0x000000340e58722b */ /* 0x000fca000000003c */
[----:B------:R1:W-:Y:S03]  /*5f30*/  STG.E.64 desc[UR4][R6.64+0x410], R92 ;  /* 0x0004105c06007986 */ /* 0x0003e6000c101b04 */
[----:B------:R-:W-:Y:S02]  /*5f40*/  DFMA R88, R18, R48, R88 ;  /* 0x000000301258722b */ /* 0x000fe40000000058 */
[----:B0-----:R-:W-:-:S06]  /*5f50*/  DFMA R90, R16, R62, R44 ;  /* 0x0000003e105a722b */ /* 0x001fcc000000002c */
[----:B------:R-:W-:Y:S02]  /*5f60*/  DFMA R88, R32, R42, R88 ;  /* 0x0000002a2058722b */ /* 0x000fe40000000058 */
[-CC-:B-1----:R-:W-:Y:S02]  /*5f70*/  DFMA R92, R10, R52.reuse, R60.reuse ;  /* 0x000000340a5c722b */ /* 0x182fe4000000003c */
[----:B------:R-:W-:Y:S02]  /*5f80*/  DFMA R52, R16, R52, R60 ;  /* 0x000000341034722b */ /* 0x000fe4000000003c */
[----:B------:R-:W-:Y:S02]  /*5f90*/  DFMA R60, R14, R70, R4 ;  /* 0x000000460e3c722b */ /* 0x000fe40000000004 */
[----:B------:R-:W-:Y:S02]  /*5fa0*/  DFMA R88, RZ, R46, R88 ;  /* 0x0000002eff58722b */ /* 0x000fe40000000058 */
[----:B------:R-:W-:-:S02]  /*5fb0*/  DFMA R92, R36, R48, R92 ;  /* 0x00000030245c722b */ /* 0x000fc4000000005c */
[C---:B------:R-:W-:Y:S02]  /*5fc0*/  DFMA R52, R34.reuse, R48, R52 ;  /* 0x000000302234722b */ /* 0x040fe40000000034 */
[----:B------:R-:W-:Y:S02]  /*5fd0*/  DFMA R90, R34, R64, R90 ;  /* 0x00000040225a722b */ /* 0x000fe4000000005a */
[----:B------:R-:W-:Y:S02]  /*5fe0*/  DMUL R88, R88, R2 ;  /* 0x0000000258587228 */ /* 0x000fe40000000000 */
[-C--:B------:R-:W-:Y:S02]  /*5ff0*/  DFMA R48, R28, R42.reuse, R92 ;  /* 0x0000002a1c30722b */ /* 0x080fe4000000005c */
[----:B------:R-:W-:Y:S02]  /*6000*/  DFMA R42, R26, R42, R52 ;  /* 0x0000002a1a2a722b */ /* 0x000fe40000000034 */
[----:B------:R-:W-:Y:S01]  /*6010*/  DFMA R52, R10, R70, R4 ;  /* 0x000000460a34722b */ /* 0x000fe20000000004 */
[----:B------:R0:W-:Y:S03]  /*6020*/  STG.E.64 desc[UR4][R6.64+0xf0], R88 ;  /* 0x0000f05806007986 */ /* 0x0001e6000c101b04 */
[----:B------:R-:W-:-:S02]  /*6030*/  DFMA R48, RZ, R46, R48 ;  /* 0x0000002eff30722b */ /* 0x000fc40000000030 */
[----:B------:R-:W-:Y:S02]  /*6040*/  DFMA R42, RZ, R46, R42 ;  /* 0x0000002eff2a722b */ /* 0x000fe4000000002a */
[----:B------:R-:W-:Y:S02]  /*6050*/  DFMA R52, R36, R72, R52 ;  /* 0x000000482434722b */ /* 0x000fe40000000034 */
[----:B------:R-:W-:Y:S02]  /*6060*/  DFMA R46, RZ, R26, R56 ;  /* 0x0000001aff2e722b */ /* 0x000fe40000000038 */
[-C--:B------:R-:W-:Y:S02]  /*6070*/  DMUL R48, R48, R2.reuse ;  /* 0x0000000230307228 */ /* 0x080fe40000000000 */
[----:B------:R-:W-:Y:S02]  /*6080*/  DMUL R42, R42, R2 ;  /* 0x000000022a2a7228 */ /* 0x000fe40000000000 */
[----:B0-----:R-:W-:-:S02]  /*6090*/  DFMA R88, R12, R70, R4 ;  /* 0x000000460c58722b */ /* 0x001fc40000000004 */
[----:B------:R-:W-:Y:S01]  /*60a0*/  DFMA R70, R16, R70, R4 ;  /* 0x000000461046722b */ /* 0x000fe20000000004 */
[----:B------:R-:W-:Y:S01]  /*60b0*/  STG.E.64 desc[UR4][R6.64+0x330], R48 ;  /* 0x0003303006007986 */ /* 0x000fe2000c101b04 */
[----:B------:R-:W-:Y:S02]  /*60c0*/  DFMA R4, R18, R72, R60 ;  /* 0x000000481204722b */ /* 0x000fe4000000003c */
[----:B------:R-:W-:Y:S01]  /*60d0*/  DFMA R52, R28, R74, R52 ;  /* 0x0000004a1c34722b */ /* 0x000fe20000000034 */
[----:B------:R-:W-:Y:S01]  /*60e0*/  STG.E.64 desc[UR4][R6.64+0x450], R42 ;  /* 0x0004502a06007986 */ /* 0x000fe2000c101b04 */
[-C--:B------:R-:W-:Y:S02]  /*60f0*/  DFMA R60, R8, R72.reuse, R88 ;  /* 0x00000048083c722b */ /* 0x080fe40000000058 */
[----:B------:R-:W-:Y:S02]  /*6100*/  DFMA R70, R34, R72, R70 ;  /* 0x000000482246722b */ /* 0x000fe40000000046 */
[----:B------:R-:W-:-:S02]  /*6110*/  DFMA R88, R12, R62, R44 ;  /* 0x0000003e0c58722b */ /* 0x000fc4000000002c */
[-C--:B------:R-:W-:Y:S02]  /*6120*/  DFMA R4, R32, R74.reuse, R4 ;  /* 0x0000004a2004722b */ /* 0x080fe40000000004 */
[-C--:B------:R-:W-:Y:S02]  /*6130*/  DFMA R60, R30, R74.reuse, R60 ;  /* 0x0000004a1e3c722b */ /* 0x080fe4000000003c */
[----:B------:R-:W-:Y:S02]  /*6140*/  DFMA R74, R26, R74, R70 ;  /* 0x0000004a1a4a722b */ /* 0x000fe40000000046 */
[-CC-:B------:R-:W-:Y:S02]  /*6150*/  DFMA R72, R14, R62.reuse, R44.reuse ;  /* 0x0000003e0e48722b */ /* 0x180fe4000000002c */
[----:B------:R-:W-:Y:S02]  /*6160*/  DFMA R70, R10, R62, R44 ;  /* 0x0000003e0a46722b */ /* 0x000fe4000000002c */
[----:B------:R-:W-:-:S02]  /*6170*/  DFMA R88, R8, R64, R88 ;  /* 0x000000400858722b */ /* 0x000fc40000000058 */
[----:B------:R-:W-:Y:S02]  /*6180*/  DFMA R4, RZ, R54, R4 ;  /* 0x00000036ff04722b */ /* 0x000fe40000000004 */
[-C--:B------:R-:W-:Y:S02]  /*6190*/  DFMA R44, R18, R64.reuse, R72 ;  /* 0x00000040122c722b */ /* 0x080fe40000000048 */
[----:B------:R-:W-:Y:S02]  /*61a0*/  DFMA R62, R36, R64, R70 ;  /* 0x00000040243e722b */ /* 0x000fe40000000046 */
[----:B------:R-:W-:Y:S02]  /*61b0*/  DFMA R64, R30, R66, R88 ;  /* 0x000000421e40722b */ /* 0x000fe40000000058 */
[-CC-:B------:R-:W-:Y:S02]  /*61c0*/  DFMA R72, R14, R78.reuse, R24.reuse ;  /* 0x0000004e0e48722b */ /* 0x180fe40000000018 */
[----:B------:R-:W-:-:S02]  /*61d0*/  DFMA R88, R12, R78, R24 ;  /* 0x0000004e0c58722b */ /* 0x000fc40000000018 */
[-CC-:B------:R-:W-:Y:S02]  /*61e0*/  DFMA R70, R10, R78.reuse, R24.reuse ;  /* 0x0000004e0a46722b */ /* 0x180fe40000000018 */
[----:B------:R-:W-:Y:S02]  /*61f0*/  DFMA R78, R16, R78, R24 ;  /* 0x0000004e104e722b */ /* 0x000fe40000000018 */
[-C--:B------:R-:W-:Y:S02]  /*6200*/  DFMA R24, R18, R80.reuse, R72 ;  /* 0x000000501218722b */ /* 0x080fe40000000048 */
[-C--:B------:R-:W-:Y:S02]  /*6210*/  DFMA R72, R8, R80.reuse, R88 ;  /* 0x000000500848722b */ /* 0x080fe40000000058 */
[-C--:B------:R-:W-:Y:S02]  /*6220*/  DFMA R70, R36, R80.reuse, R70 ;  /* 0x000000502446722b */ /* 0x080fe40000000046 */
[----:B------:R-:W-:-:S02]  /*6230*/  DFMA R78, R34, R80, R78 ;  /* 0x00000050224e722b */ /* 0x000fc4000000004e */
[-C--:B------:R-:W-:Y:S02]  /*6240*/  DFMA R24, R32, R82.reuse, R24 ;  /* 0x000000522018722b */ /* 0x080fe40000000018 */
[-C--:B------:R-:W-:Y:S02]  /*6250*/  DFMA R72, R30, R82.reuse, R72 ;  /* 0x000000521e48722b */ /* 0x080fe40000000048 */
[-C--:B------:R-:W-:Y:S02]  /*6260*/  DFMA R70, R28, R82.reuse, R70 ;  /* 0x000000521c46722b */ /* 0x080fe40000000046 */
[----:B------:R-:W-:Y:S02]  /*6270*/  DFMA R82, R26, R82, R78 ;  /* 0x000000521a52722b */ /* 0x000fe4000000004e */
[-CC-:B------:R-:W-:Y:S02]  /*6280*/  DFMA R80, R14, R38.reuse, R84.reuse ;  /* 0x000000260e50722b */ /* 0x180fe40000000054 */
[----:B------:R-:W-:-:S02]  /*6290*/  DFMA R78, R10, R38, R84 ;  /* 0x000000260a4e722b */ /* 0x000fc40000000054 */
[-C--:B------:R-:W-:Y:S02]  /*62a0*/  DFMA R44, R32, R66.reuse, R44 ;  /* 0x00000042202c722b */ /* 0x080fe4000000002c */
[-C--:B------:R-:W-:Y:S02]  /*62b0*/  DFMA R62, R28, R66.reuse, R62 ;  /* 0x000000421c3e722b */ /* 0x080fe4000000003e */
[----:B------:R-:W-:Y:S02]  /*62c0*/  DFMA R66, R26, R66, R90 ;  /* 0x000000421a42722b */ /* 0x000fe4000000005a */
[-CC-:B------:R-:W-:Y:S02]  /*62d0*/  DFMA R88, R12, R38.reuse, R84.reuse ;  /* 0x000000260c58722b */ /* 0x180fe40000000054 */
[----:B------:R-:W-:Y:S02]  /*62e0*/  DFMA R90, R16, R38, R84 ;  /* 0x00000026105a722b */ /* 0x000fe40000000054 */
[----:B------:R-:W-:-:S02]  /*62f0*/  DFMA R38, R18, R76, R80 ;  /* 0x0000004c1226722b */ /* 0x000fc40000000050 */
[----:B------:R-:W-:Y:S02]  /*6300*/  DFMA R84, R36, R76, R78 ;  /* 0x0000004c2454722b */ /* 0x000fe4000000004e */
[----:B------:R-:W-:Y:S02]  /*6310*/  DFMA R80, RZ, R16, RZ ;  /* 0x00000010ff50722b */ /* 0x000fe400000000ff */
[-C--:B------:R-:W-:Y:S02]  /*6320*/  DFMA R60, RZ, R54.reuse, R60 ;  /* 0x00000036ff3c722b */ /* 0x080fe4000000003c */
[-C--:B------:R-:W-:Y:S02]  /*6330*/  DFMA R52, RZ, R54.reuse, R52 ;  /* 0x00000036ff34722b */ /* 0x080fe40000000034 */
[----:B------:R-:W-:Y:S02]  /*6340*/  DFMA R74, RZ, R54, R74 ;  /* 0x00000036ff4a722b */ /* 0x000fe4000000004a */
[----:B------:R-:W-:-:S02]  /*6350*/  DFMA R54, R32, R46, RZ ;  /* 0x0000002e2036722b */ /* 0x000fc400000000ff */
[-C--:B------:R-:W-:Y:S02]  /*6360*/  DFMA R88, R8, R76.reuse, R88 ;  /* 0x0000004c0858722b */ /* 0x080fe40000000058 */
[----:B------:R-:W-:Y:S02]  /*6370*/  DFMA R90, R34, R76, R90 ;  /* 0x0000004c225a722b */ /* 0x000fe4000000005a */
[----:B------:R-:W-:Y:S02]  /*6380*/  DFMA R76, R28, R22, R84 ;  /* 0x000000161c4c722b */ /* 0x000fe40000000054 */
[--C-:B------:R-:W-:Y:S02]  /*6390*/  DFMA R84, RZ, R34, R80.reuse ;  /* 0x00000022ff54722b */ /* 0x100fe40000000050 */
[----:B------:R-:W-:Y:S02]  /*63a0*/  DFMA R80, R34, R50, R80 ;  /* 0x000000322250722b */ /* 0x000fe40000000050 */
[----:B------:R-:W-:-:S02]  /*63b0*/  DFMA R54, RZ, R68, R54 ;  /* 0x00000044ff36722b */ /* 0x000fc40000000036 */
[-C--:B------:R-:W-:Y:S02]  /*63c0*/  DFMA R38, R32, R22.reuse, R38 ;  /* 0x000000162026722b */ /* 0x080fe40000000026 */
[----:B------:R-:W-:Y:S02]  /*63d0*/  DFMA R78, R30, R22, R88 ;  /* 0x000000161e4e722b */ /* 0x000fe40000000058 */
[-C--:B------:R-:W-:Y:S02]  /*63e0*/  DFMA R44, RZ, R40.reuse, R44 ;  /* 0x00000028ff2c722b */ /* 0x080fe4000000002c */
[-C--:B------:R-:W-:Y:S02]  /*63f0*/  DFMA R64, RZ, R40.reuse, R64 ;  /* 0x00000028ff40722b */ /* 0x080fe40000000040 */
[-C--:B------:R-:W-:Y:S02]  /*6400*/  DFMA R62, RZ, R40.reuse, R62 ;  /* 0x00000028ff3e722b */ /* 0x080fe4000000003e */
[----:B------:R-:W-:-:S02]  /*6410*/  DFMA R66, RZ, R40, R66 ;  /* 0x00000028ff42722b */ /* 0x000fc40000000042 */
[----:B------:R-:W-:Y:S02]  /*6420*/  DFMA R22, R26, R22, R90 ;  /* 0x000000161a16722b */ /* 0x000fe4000000005a */
[----:B------:R-:W-:Y:S02]  /*6430*/  DFMA R40, RZ, R46, RZ ;  /* 0x0000002eff28722b */ /* 0x000fe400000000ff */
[----:B------:R-:W-:Y:S02]  /*6440*/  DFMA R80, RZ, R26, R80 ;  /* 0x0000001aff50722b */ /* 0x000fe40000000050 */
[----:B------:R-:W-:Y:S02]  /*6450*/  DFMA R54, RZ, R58, R54 ;  /* 0x0000003aff36722b */ /* 0x000fe40000000036 */
[----:B------:R-:W-:Y:S02]  /*6460*/  DFMA R56, R30, R46, RZ ;  /* 0x0000002e1e38722b */ /* 0x000fe400000000ff */
[----:B------:R-:W-:-:S02]  /*6470*/  DFMA R88, RZ, R26, R84 ;  /* 0x0000001aff58722b */ /* 0x000fc40000000054 */
[-C--:B------:R-:W-:Y:S02]  /*6480*/  DFMA R24, RZ, R86.reuse, R24 ;  /* 0x00000056ff18722b */ /* 0x080fe40000000018 */
[-C--:B------:R-:W-:Y:S02]  /*6490*/  DFMA R72, RZ, R86.reuse, R72 ;  /* 0x00000056ff48722b */ /* 0x080fe40000000048 */
[-C--:B------:R-:W-:Y:S02]  /*64a0*/  DFMA R70, RZ, R86.reuse, R70 ;  /* 0x00000056ff46722b */ /* 0x080fe40000000046 */
[----:B------:R-:W-:Y:S02]  /*64b0*/  DFMA R82, RZ, R86, R82 ;  /* 0x00000056ff52722b */ /* 0x000fe40000000052 */
[-C--:B------:R-:W-:Y:S02]  /*64c0*/  DFMA R38, RZ, R20.reuse, R38 ;  /* 0x00000014ff26722b */ /* 0x080fe40000000026 */
[----:B------:R-:W-:-:S02]  /*64d0*/  DFMA R78, RZ, R20, R78 ;  /* 0x00000014ff4e722b */ /* 0x000fc4000000004e */
[-C--:B------:R-:W-:Y:S02]  /*64e0*/  DFMA R76, RZ, R20.reuse, R76 ;  /* 0x00000014ff4c722b */ /* 0x080fe4000000004c */
[----:B------:R-:W-:Y:S02]  /*64f0*/  DFMA R22, RZ, R20, R22 ;  /* 0x00000014ff16722b */ /* 0x000fe40000000016 */
[-CC-:B------:R-:W-:Y:S02]  /*6500*/  DFMA R86, R18, R68.reuse, R40.reuse ;  /* 0x000000441256722b */ /* 0x180fe40000000028 */
[----:B------:R-:W-:Y:S02]  /*6510*/  DFMA R20, RZ, R68, R40 ;  /* 0x00000044ff14722b */ /* 0x000fe40000000028 */
[----:B------:R-:W-:Y:S02]  /*6520*/  DFMA R84, R26, R50, R84 ;  /* 0x000000321a54722b */ /* 0x000fe40000000054 */
[----:B------:R-:W-:-:S02]  /*6530*/  DFMA R54, RZ, R80, R54 ;  /* 0x00000050ff36722b */ /* 0x000fc40000000036 */
[----:B------:R-:W-:Y:S02]  /*6540*/  DFMA R56, RZ, R68, R56 ;  /* 0x00000044ff38722b */ /* 0x000fe40000000038 */
[----:B------:R-:W-:Y:S02]  /*6550*/  DFMA R50, RZ, R50, R88 ;  /* 0x00000032ff32722b */ /* 0x000fe40000000058 */
[-C--:B------:R-:W-:Y:S02]  /*6560*/  DFMA R88, RZ, R58.reuse, R86 ;  /* 0x0000003aff58722b */ /* 0x080fe40000000056 */
[C---:B------:R-:W-:Y:S02]  /*6570*/  DFMA R90, R14.reuse, R58, R20 ;  /* 0x0000003a0e5a722b */ /* 0x040fe40000000014 */
[----:B------:R-:W-:Y:S02]  /*6580*/  DFMA R86, R14, R84, R54 ;  /* 0x000000540e56722b */ /* 0x000fe40000000036 */
[----:B------:R-:W-:-:S02]  /*6590*/  DFMA R56, RZ, R58, R56 ;  /* 0x0000003aff38722b */ /* 0x000fc40000000038 */
[-C--:B------:R-:W-:Y:S02]  /*65a0*/  DFMA R54, R14, R80.reuse, R88 ;  /* 0x000000500e36722b */ /* 0x080fe40000000058 */
[C---:B------:R-:W-:Y:S02]  /*65b0*/  DFMA R14, R18.reuse, R80, R90 ;  /* 0x00000050120e722b */ /* 0x040fe4000000005a */
[----:B------:R-:W-:Y:S02]  /*65c0*/  DFMA R18, R18, R50, R86 ;  /* 0x000000321212722b */ /* 0x000fe40000000056 */
[----:B------:R-:W-:Y:S02]  /*65d0*/  DFMA R86, R8, R68, R40 ;  /* 0x000000440856722b */ /* 0x000fe40000000028 */
[----:B------:R-:W-:Y:S02]  /*65e0*/  DFMA R56, RZ, R80, R56 ;  /* 0x00000050ff38722b */ /* 0x000fe40000000038 */
[----:B------:R-:W-:-:S02]  /*65f0*/  DFMA R54, RZ, R84, R54 ;  /* 0x00000054ff36722b */ /* 0x000fc40000000036 */
[----:B------:R-:W-:Y:S02]  /*6600*/  DFMA R14, R32, R84, R14 ;  /* 0x00000054200e722b */ /* 0x000fe4000000000e */
[----:B------:R-:W-:Y:S02]  /*6610*/  DFMA R88, RZ, R58, R86 ;  /* 0x0000003aff58722b */ /* 0x000fe40000000056 */
[C---:B------:R-:W-:Y:S02]  /*6620*/  DFMA R86, R12.reuse, R84, R56 ;  /* 0x000000540c56722b */ /* 0x040fe40000000038 */
[----:B------:R-:W-:Y:S02]  /*6630*/  DFMA R56, R12, R58, R20 ;  /* 0x0000003a0c38722b */ /* 0x000fe40000000014 */
[----:B------:R-:W-:Y:S02]  /*6640*/  DFMA R54, R32, R50, R54 ;  /* 0x000000322036722b */ /* 0x000fe40000000036 */
[----:B------:R-:W-:-:S02]  /*6650*/  DFMA R12, R12, R80, R88 ;  /* 0x000000500c0c722b */ /* 0x000fc40000000058 */
[----:B------:R-:W-:Y:S02]  /*6660*/  DFMA R88, R36, R68, R40 ;  /* 0x000000442458722b */ /* 0x000fe40000000028 */
[C---:B------:R-:W-:Y:S02]  /*6670*/  DFMA R56, R8.reuse, R80, R56 ;  /* 0x000000500838722b */ /* 0x040fe40000000038 */
[----:B------:R-:W-:Y:S02]  /*6680*/  DFMA R8, R8, R50, R86 ;  /* 0x000000320808722b */ /* 0x000fe40000000056 */
[-C--:B------:R-:W-:Y:S02]  /*6690*/  DFMA R86, R28, R46.reuse, RZ ;  /* 0x0000002e1c56722b */ /* 0x080fe400000000ff */
[----:B------:R-:W-:Y:S02]  /*66a0*/  DFMA R46, R26, R46, RZ ;  /* 0x0000002e1a2e722b */ /* 0x000fe400000000ff */
[----:B------:R-:W-:-:S02]  /*66b0*/  DFMA R88, RZ, R58, R88 ;  /* 0x0000003aff58722b */ /* 0x000fc40000000058 */
[----:B------:R-:W-:Y:S02]  /*66c0*/  DFMA R12, RZ, R84, R12 ;  /* 0x00000054ff0c722b */ /* 0x000fe4000000000c */
[-C--:B------:R-:W-:Y:S02]  /*66d0*/  DFMA R86, RZ, R68.reuse, R86 ;  /* 0x00000044ff56722b */ /* 0x080fe40000000056 */
[-C--:B------:R-:W-:Y:S02]  /*66e0*/  DFMA R46, RZ, R68.reuse, R46 ;  /* 0x00000044ff2e722b */ /* 0x080fe4000000002e */
[----:B------:R-:W-:Y:S02]  /*66f0*/  DFMA R68, R34, R68, R40 ;  /* 0x000000442244722b */ /* 0x000fe40000000028 */
[----:B------:R-:W-:Y:S02]  /*6700*/  DFMA R56, R30, R84, R56 ;  /* 0x000000541e38722b */ /* 0x000fe40000000038 */
[----:B------:R-:W-:-:S02]  /*6710*/  DFMA R86, RZ, R58, R86 ;  /* 0x0000003aff56722b */ /* 0x000fc40000000056 */
[----:B------:R-:W-:Y:S02]  /*6720*/  DFMA R30, R30, R50, R12 ;  /* 0x000000321e1e722b */ /* 0x000fe4000000000c */
[----:B------:R-:W-:Y:S02]  /*6730*/  DFMA R68, RZ, R58, R68 ;  /* 0x0000003aff44722b */ /* 0x000fe40000000044 */
[----:B------:R-:W-:Y:S02]  /*6740*/  DFMA R14, RZ, R50, R14 ;  /* 0x00000032ff0e722b */ /* 0x000fe4000000000e */
[----:B------:R-:W-:Y:S02]  /*6750*/  DFMA R40, RZ, R80, R86 ;  /* 0x00000050ff28722b */ /* 0x000fe40000000056 */
[----:B------:R-:W-:Y:S02]  /*6760*/  DFMA R86, RZ, R58, R46 ;  /* 0x0000003aff56722b */ /* 0x000fe4000000002e */
[----:B------:R-:W-:-:S02]  /*6770*/  DFMA R46, R10, R80, R88 ;  /* 0x000000500a2e722b */ /* 0x000fc40000000058 */
[----:B------:R-:W-:Y:S02]  /*6780*/  DFMA R56, RZ, R50, R56 ;  /* 0x00000032ff38722b */ /* 0x000fe40000000038 */
[C---:B------:R-:W-:Y:S02]  /*6790*/  DFMA R40, R10.reuse, R84, R40 ;  /* 0x000000540a28722b */ /* 0x040fe40000000028 */
[-CC-:B------:R-:W-:Y:S02]  /*67a0*/  DFMA R10, R10, R58.reuse, R20.reuse ;  /* 0x0000003a0a0a722b */ /* 0x180fe40000000014 */
[C---:B------:R-:W-:Y:S02]  /*67b0*/  DFMA R58, R16.reuse, R58, R20 ;  /* 0x0000003a103a722b */ /* 0x040fe40000000014 */
[-C--:B------:R-:W-:Y:S02]  /*67c0*/  DFMA R86, RZ, R80.reuse, R86 ;  /* 0x00000050ff56722b */ /* 0x080fe40000000056 */
[----:B------:R-:W-:-:S02]  /*67d0*/  DFMA R20, R16, R80, R68 ;  /* 0x000000501014722b */ /* 0x000fc40000000044 */
[-C--:B------:R-:W-:Y:S02]  /*67e0*/  DFMA R10, R36, R80.reuse, R10 ;  /* 0x00000050240a722b */ /* 0x080fe4000000000a */
[----:B------:R-:W-:Y:S02]  /*67f0*/  DFMA R80, R34, R80, R58 ;  /* 0x000000502250722b */ /* 0x000fe4000000003a */
[-C--:B------:R-:W-:Y:S02]  /*6800*/  DFMA R16, R16, R84.reuse, R86 ;  /* 0x000000541010722b */ /* 0x080fe40000000056 */
[-C--:B------:R-:W-:Y:S02]  /*6810*/  DFMA R46, RZ, R84.reuse, R46 ;  /* 0x00000054ff2e722b */ /* 0x080fe4000000002e */
[-C--:B------:R-:W-:Y:S02]  /*6820*/  DFMA R10, R28, R84.reuse, R10 ;  /* 0x000000541c0a722b */ /* 0x080fe4000000000a */
[----:B------:R-:W-:-:S02]  /*6830*/  DFMA R20, RZ, R84, R20 ;  /* 0x00000054ff14722b */ /* 0x000fc40000000014 */
[----:B------:R-:W-:Y:S02]  /*6840*/  DFMA R80, R26, R84, R80 ;  /* 0x000000541a50722b */ /* 0x000fe40000000050 */
[-C--:B------:R-:W-:Y:S02]  /*6850*/  DFMA R40, R36, R50.reuse, R40 ;  /* 0x000000322428722b */ /* 0x080fe40000000028 */
[-C--:B------:R-:W-:Y:S02]  /*6860*/  DFMA R16, R34, R50.reuse, R16 ;  /* 0x000000322210722b */ /* 0x080fe40000000010 */
[-C--:B------:R-:W-:Y:S02]  /*6870*/  DFMA R28, R28, R50.reuse, R46 ;  /* 0x000000321c1c722b */ /* 0x080fe4000000002e */
[-C--:B------:R-:W-:Y:S02]  /*6880*/  DFMA R26, R26, R50.reuse, R20 ;  /* 0x000000321a1a722b */ /* 0x080fe40000000014 */
[----:B------:R-:W-:-:S02]  /*6890*/  DFMA R10, RZ, R50, R10 ;  /* 0x00000032ff0a722b */ /* 0x000fc4000000000a */
[----:B------:R-:W-:Y:S02]  /*68a0*/  DFMA R80, RZ, R50, R80 ;  /* 0x00000032ff50722b */ /* 0x000fe40000000050 */
[-C--:B------:R-:W-:Y:S02]  /*68b0*/  DMUL R4, R4, R2.reuse ;  /* 0x0000000204047228 */ /* 0x080fe40000000000 */
[-C--:B------:R-:W-:Y:S02]  /*68c0*/  DMUL R60, R60, R2.reuse ;  /* 0x000000023c3c7228 */ /* 0x080fe40000000000 */
[-C--:B------:R-:W-:Y:S02]  /*68d0*/  DMUL R52, R52, R2.reuse ;  /* 0x0000000234347228 */ /* 0x080fe40000000000 */
[-C--:B------:R-:W-:Y:S01]  /*68e0*/  DMUL R74, R74, R2.reuse ;  /* 0x000000024a4a7228 */ /* 0x080fe20000000000 */
[----:B------:R-:W-:Y:S01]  /*68f0*/  STG.E.64 desc[UR4][R6.64+0xf8], R4 ;  /* 0x0000f80406007986 */ /* 0x000fe2000c101b04 */
[----:B------:R-:W-:-:S02]  /*6900*/  DMUL R44, R44, R2 ;  /* 0x000000022c2c7228 */ /* 0x000fc40000000000 */
[-C--:B------:R-:W-:Y:S01]  /*6910*/  DMUL R64, R64, R2.reuse ;  /* 0x0000000240407228 */ /* 0x080fe20000000000 */
[----:B------:R-:W-:Y:S01]  /*6920*/  STG.E.64 desc[UR4][R6.64+0x218], R60 ;  /* 0x0002183c06007986 */ /* 0x000fe2000c101b04 */
[-C--:B------:R-:W-:Y:S02]  /*6930*/  DMUL R62, R62, R2.reuse ;  /* 0x000000023e3e7228 */ /* 0x080fe40000000000 */
[-C--:B------:R-:W-:Y:S01]  /*6940*/  DMUL R66, R66, R2.reuse ;  /* 0x0000000242427228 */ /* 0x080fe20000000000 */
[----:B------:R-:W-:Y:S01]  /*6950*/  STG.E.64 desc[UR4][R6.64+0x338], R52 ;  /* 0x0003383406007986 */ /* 0x000fe2000c101b04 */
        /* <DEDUP_REMOVED lines=28> */
[----:B------:R-:W-:Y:S01]  /*6b20*/  DMUL R80, R80, R2 ;  /* 0x0000000250507228 */ /* 0x000fe20000000000 */
[----:B------:R-:W-:Y:S04]  /*6b30*/  STG.E.64 desc[UR4][R6.64+0x110], R38 ;  /* 0x0001102606007986 */ /* 0x000fe8000c101b04 */
        /* <DEDUP_REMOVED lines=14> */
[----:B------:R-:W-:Y:S01]  /*6c20*/  STG.E.64 desc[UR4][R6.64+0x478], R80 ;  /* 0x0004785006007986 */ /* 0x000fe2000c101b04 */
[----:B------:R-:W-:Y:S05]  /*6c30*/  EXIT ;  /* 0x000000000000794d */ /* 0x000fea0003800000 */
        .weak           $__internal_0_$__cuda_sm20_dblrcp_rn_slowpath_v3
        .type           $__internal_0_$__cuda_sm20_dblrcp_rn_slowpath_v3,@function
        .size           $__internal_0_$__cuda_sm20_dblrcp_rn_slowpath_v3,($__internal_1_$__cuda_sm20_div_rn_f64_full - $__internal_0_$__cuda_sm20_dblrcp_rn_slowpath_v3)
$__internal_0_$__cuda_sm20_dblrcp_rn_slowpath_v3:
[----:B------:R-:W-:Y:S01]  /*6c40*/  IMAD.MOV.U32 R2, RZ, RZ, R24 ;  /* 0x000000ffff027224 */ /* 0x000fe200078e0018 */
[----:B------:R-:W-:Y:S01]  /*6c50*/  MOV R3, R25 ;  /* 0x0000001900037202 */ /* 0x000fe20000000f00 */
[----:B------:R-:W-:Y:S05]  /*6c60*/  BSSY.RECONVERGENT B1, `(.L_x_6) ;  /* 0x0000024000017945 */ /* 0x000fea0003800200 */
[----:B------:R-:W-:-:S14]  /*6c70*/  DSETP.GTU.AND P0, PT, |R2|, +INF , PT ;  /* 0x7ff000000200742a */ /* 0x000fdc0003f0c200 */
[----:B------:R-:W-:Y:S05]  /*6c80*/  @P0 BRA `(.L_x_7) ;  /* 0x00000000007c0947 */ /* 0x000fea0003800000 */
[----:B------:R-:W-:-:S05]  /*6c90*/  LOP3.LUT R29, R25, 0x7fffffff, RZ, 0xc0, !PT ;  /* 0x7fffffff191d7812 */ /* 0x000fca00078ec0ff */
[----:B------:R-:W-:-:S05]  /*6ca0*/  VIADD R22, R29, 0xffffffff ;  /* 0xffffffff1d167836 */ /* 0x000fca0000000000 */
[----:B------:R-:W-:-:S13]  /*6cb0*/  ISETP.GE.U32.AND P0, PT, R22, 0x7fefffff, PT ;  /* 0x7fefffff1600780c */ /* 0x000fda0003f06070 */
[----:B------:R-:W-:Y:S01]  /*6cc0*/  @P0 LOP3.LUT R23, R3, 0x7ff00000, RZ, 0x3c, !PT ;  /* 0x7ff0000003170812 */ /* 0x000fe200078e3cff */
[----:B------:R-:W-:Y:S01]  /*6cd0*/  @P0 IMAD.MOV.U32 R22, RZ, RZ, RZ ;  /* 0x000000ffff160224 */ /* 0x000fe200078e00ff */
[----:B------:R-:W-:Y:S06]  /*6ce0*/  @P0 BRA `(.L_x_8) ;  /* 0x00000000006c0947 */ /* 0x000fec0003800000 */
[----:B------:R-:W-:-:S13]  /*6cf0*/  ISETP.GE.U32.AND P0, PT, R29, 0x1000001, PT ;  /* 0x010000011d00780c */ /* 0x000fda0003f06070 */
[----:B------:R-:W-:Y:S05]  /*6d00*/  @!P0 BRA `(.L_x_9) ;  /* 0x0000000000348947 */ /* 0x000fea0003800000 */
[----:B------:R-:W-:Y:S02]  /*6d10*/  VIADD R23, R3, 0xc0200000 ;  /* 0xc020000003177836 */ /* 0x000fe40000000000 */
[----:B------:R-:W-:Y:S02]  /*6d20*/  IMAD.MOV.U32 R22, RZ, RZ, R2 ;  /* 0x000000ffff167224 */ /* 0x000fe400078e0002 */
[----:B------:R-:W0:Y:S04]  /*6d30*/  MUFU.RCP64H R29, R23 ;  /* 0x00000017001d7308 */ /* 0x000e280000001800 */
[----:B0-----:R-:W-:-:S08]  /*6d40*/  DFMA R30, -R22, R28, 1 ;  /* 0x3ff00000161e742b */ /* 0x001fd0000000011c */
[----:B------:R-:W-:-:S08]  /*6d50*/  DFMA R30, R30, R30, R30 ;  /* 0x0000001e1e1e722b */ /* 0x000fd0000000001e */
[----:B------:R-:W-:-:S08]  /*6d60*/  DFMA R30, R28, R30, R28 ;  /* 0x0000001e1c1e722b */ /* 0x000fd0000000001c */
[----:B------:R-:W-:-:S08]  /*6d70*/  DFMA R28, -R22, R30, 1 ;  /* 0x3ff00000161c742b */ /* 0x000fd0000000011e */
[----:B------:R-:W-:-:S08]  /*6d80*/  DFMA R28, R30, R28, R30 ;  /* 0x0000001c1e1c722b */ /* 0x000fd0000000001e */
[----:B------:R-:W-:-:S08]  /*6d90*/  DMUL R28, R28, 2.2250738585072013831e-308 ;  /* 0x001000001c1c7828 */ /* 0x000fd00000000000 */
[----:B------:R-:W-:-:S08]  /*6da0*/  DFMA R2, -R2, R28, 1 ;  /* 0x3ff000000202742b */ /* 0x000fd0000000011c */
[----:B------:R-:W-:-:S08]  /*6db0*/  DFMA R2, R2, R2, R2 ;  /* 0x000000020202722b */ /* 0x000fd00000000002 */
[----:B------:R-:W-:Y:S01]  /*6dc0*/  DFMA R22, R28, R2, R28 ;  /* 0x000000021c16722b */ /* 0x000fe2000000001c */
[----:B------:R-:W-:Y:S10]  /*6dd0*/  BRA `(.L_x_8) ;  /* 0x0000000000307947 */ /* 0x000ff40003800000 */
.L_x_9:
[----:B------:R-:W-:Y:S01]  /*6de0*/  DMUL R2, R2, 8.11296384146066816958e+31 ;  /* 0x4690000002027828 */ /* 0x000fe20000000000 */
[----:B------:R-:W-:-:S05]  /*6df0*/  IMAD.MOV.U32 R22, RZ, RZ, R28 ;  /* 0x000000ffff167224 */ /* 0x000fca00078e001c */
[----:B------:R-:W0:Y:S02]  /*6e00*/  MUFU.RCP64H R23, R3 ;  /* 0x0000000300177308 */ /* 0x000e240000001800 */
[----:B0-----:R-:W-:-:S08]  /*6e10*/  DFMA R28, -R2, R22, 1 ;  /* 0x3ff00000021c742b */ /* 0x001fd00000000116 */
[----:B------:R-:W-:-:S08]  /*6e20*/  DFMA R28, R28, R28, R28 ;  /* 0x0000001c1c1c722b */ /* 0x000fd0000000001c */
[----:B------:R-:W-:-:S08]  /*6e30*/  DFMA R28, R22, R28, R22 ;  /* 0x0000001c161c722b */ /* 0x000fd00000000016 */
[----:B------:R-:W-:-:S08]  /*6e40*/  DFMA R22, -R2, R28, 1 ;  /* 0x3ff000000216742b */ /* 0x000fd0000000011c */
[----:B------:R-:W-:-:S08]  /*6e50*/  DFMA R22, R28, R22, R28 ;  /* 0x000000161c16722b */ /* 0x000fd0000000001c */
[----:B------:R-:W-:Y:S01]  /*6e60*/  DMUL R22, R22, 8.11296384146066816958e+31 ;  /* 0x4690000016167828 */ /* 0x000fe20000000000 */
[----:B------:R-:W-:Y:S10]  /*6e70*/  BRA `(.L_x_8) ;  /* 0x0000000000087947 */ /* 0x000ff40003800000 */
.L_x_7:
[----:B------:R-:W-:Y:S02]  /*6e80*/  LOP3.LUT R23, R3, 0x80000, RZ, 0xfc, !PT ;  /* 0x0008000003177812 */ /* 0x000fe400078efcff */
[----:B------:R-:W-:-:S07]  /*6e90*/  MOV R22, R2 ;  /* 0x0000000200167202 */ /* 0x000fce0000000f00 */
.L_x_8:
[----:B------:R-:W-:Y:S05]  /*6ea0*/  BSYNC.RECONVERGENT B1 ;  /* 0x0000000000017941 */ /* 0x000fea0003800200 */
.L_x_6:
[----:B------:R-:W-:Y:S02]  /*6eb0*/  IMAD.MOV.U32 R2, RZ, RZ, R0 ;  /* 0x000000ffff027224 */ /* 0x000fe400078e0000 */
[----:B------:R-:W-:-:S04]  /*6ec0*/  IMAD.MOV.U32 R3, RZ, RZ, 0x0 ;  /* 0x00000000ff037424 */ /* 0x000fc800078e00ff */
[----:B------:R-:W-:Y:S05]  /*6ed0*/  RET.REL.NODEC R2 `(_Z16kernelKe_Tet4_3DPKdS0_S0_PKiddPdi) ;  /* 0xffffff9002487950 */ /* 0x000fea0003c3ffff */
        .weak           $__internal_1_$__cuda_sm20_div_rn_f64_full
        .type           $__internal_1_$__cuda_sm20_div_rn_f64_full,@function
        .size           $__internal_1_$__cuda_sm20_div_rn_f64_full,(.L_x_17 - $__internal_1_$__cuda_sm20_div_rn_f64_full)
$__internal_1_$__cuda_sm20_div_rn_f64_full:
[C---:B------:R-:W-:Y:S01]  /*6ee0*/  FSETP.GEU.AND P0, PT, |R25|.reuse, 1.469367938527859385e-39, PT ;  /* 0x001000001900780b */ /* 0x040fe20003f0e200 */
[----:B------:R-:W-:Y:S01]  /*6ef0*/  IMAD.MOV.U32 R42, RZ, RZ, 0x1 ;  /* 0x00000001ff2a7424 */ /* 0x000fe200078e00ff */
[----:B------:R-:W-:Y:S01]  /*6f00*/  LOP3.LUT R38, R25, 0x800fffff, RZ, 0xc0, !PT ;  /* 0x800fffff19267812 */ /* 0x000fe200078ec0ff */
[----:B------:R-:W-:Y:S01]  /*6f10*/  IMAD.MOV.U32 R54, RZ, RZ, 0x1ca00000 ;  /* 0x1ca00000ff367424 */ /* 0x000fe200078e00ff */
[C---:B------:R-:W-:Y:S01]  /*6f20*/  FSETP.GEU.AND P2, PT, |R41|.reuse, 1.469367938527859385e-39, PT ;  /* 0x001000002900780b */ /* 0x040fe20003f4e200 */
[----:B------:R-:W-:Y:S01]  /*6f30*/  BSSY.RECONVERGENT B1, `(.L_x_10) ;  /* 0x0000052000017945 */ /* 0x000fe20003800200 */
[----:B------:R-:W-:Y:S01]  /*6f40*/  LOP3.LUT R39, R38, 0x3ff00000, RZ, 0xfc, !PT ;  /* 0x3ff0000026277812 */ /* 0x000fe200078efcff */
[----:B------:R-:W-:Y:S01]  /*6f50*/  IMAD.MOV.U32 R38, RZ, RZ, R24 ;  /* 0x000000ffff267224 */ /* 0x000fe200078e0018 */
[----:B------:R-:W-:Y:S02]  /*6f60*/  LOP3.LUT R55, R41, 0x7ff00000, RZ, 0xc0, !PT ;  /* 0x7ff0000029377812 */ /* 0x000fe400078ec0ff */
[----:B------:R-:W-:-:S03]  /*6f70*/  LOP3.LUT R52, R25, 0x7ff00000, RZ, 0xc0, !PT ;  /* 0x7ff0000019347812 */ /* 0x000fc600078ec0ff */
[----:B------:R-:W-:Y:S01]  /*6f80*/  @!P0 DMUL R38, R24, 8.98846567431157953865e+307 ;  /* 0x7fe0000018268828 */ /* 0x000fe20000000000 */
[----:B------:R-:W-:Y:S01]  /*6f90*/  ISETP.GE.U32.AND P1, PT, R55, R52, PT ;  /* 0x000000343700720c */ /* 0x000fe20003f26070 */
[----:B------:R-:W-:Y:S02]  /*6fa0*/  IMAD.MOV.U32 R53, RZ, RZ, R55 ;  /* 0x000000ffff357224 */ /* 0x000fe400078e0037 */
[----:B------:R-:W-:Y:S02]  /*6fb0*/  @!P2 LOP3.LUT R46, R25, 0x7ff00000, RZ, 0xc0, !PT ;  /* 0x7ff00000192ea812 */ /* 0x000fe400078ec0ff */
[----:B------:R-:W0:Y:S02]  /*6fc0*/  MUFU.RCP64H R43, R39 ;  /* 0x00000027002b7308 */ /* 0x000e240000001800 */
[----:B------:R-:W-:Y:S02]  /*6fd0*/  @!P2 ISETP.GE.U32.AND P3, PT, R55, R46, PT ;  /* 0x0000002e3700a20c */ /* 0x000fe40003f66070 */
[----:B------:R-:W-:-:S05]  /*6fe0*/  @!P0 LOP3.LUT R52, R39, 0x7ff00000, RZ, 0xc0, !PT ;  /* 0x7ff0000027348812 */ /* 0x000fca00078ec0ff */
[----:B------:R-:W-:Y:S01]  /*6ff0*/  VIADD R57, R52, 0xffffffff ;  /* 0xffffffff34397836 */ /* 0x000fe20000000000 */
[----:B0-----:R-:W-:-:S08]  /*7000*/  DFMA R44, R42, -R38, 1 ;  /* 0x3ff000002a2c742b */ /* 0x001fd00000000826 */
[----:B------:R-:W-:-:S08]  /*7010*/  DFMA R44, R44, R44, R44 ;  /* 0x0000002c2c2c722b */ /* 0x000fd0000000002c */
[----:B------:R-:W-:Y:S01]  /*7020*/  DFMA R46, R42, R44, R42 ;  /* 0x0000002c2a2e722b */ /* 0x000fe2000000002a */
[C---:B------:R-:W-:Y:S01]  /*7030*/  @!P2 SEL R45, R54.reuse, 0x63400000, !P3 ;  /* 0x63400000362da807 */ /* 0x040fe20005800000 */
[----:B------:R-:W-:Y:S01]  /*7040*/  @!P2 IMAD.MOV.U32 R44, RZ, RZ, RZ ;  /* 0x000000ffff2ca224 */ /* 0x000fe200078e00ff */
[----:B------:R-:W-:Y:S02]  /*7050*/  SEL R43, R54, 0x63400000, !P1 ;  /* 0x63400000362b7807 */ /* 0x000fe40004800000 */
[--C-:B------:R-:W-:Y:S02]  /*7060*/  @!P2 LOP3.LUT R45, R45, 0x80000000, R41.reuse, 0xf8, !PT ;  /* 0x800000002d2da812 */ /* 0x100fe400078ef829 */
[----:B------:R-:W-:Y:S01]  /*7070*/  LOP3.LUT R43, R43, 0x800fffff, R41, 0xf8, !PT ;  /* 0x800fffff2b2b7812 */ /* 0x000fe200078ef829 */
[----:B------:R-:W-:Y:S01]  /*7080*/  DFMA R48, R46, -R38, 1 ;  /* 0x3ff000002e30742b */ /* 0x000fe20000000826 */
[----:B------:R-:W-:Y:S02]  /*7090*/  @!P2 LOP3.LUT R45, R45, 0x100000, RZ, 0xfc, !PT ;  /* 0x001000002d2da812 */ /* 0x000fe400078efcff */
[----:B------:R-:W-:-:S05]  /*70a0*/  MOV R42, R40 ;  /* 0x00000028002a7202 */ /* 0x000fca0000000f00 */
[----:B------:R-:W-:Y:S02]  /*70b0*/  DFMA R48, R46, R48, R46 ;  /* 0x000000302e30722b */ /* 0x000fe4000000002e */
[----:B------:R-:W-:-:S08]  /*70c0*/  @!P2 DFMA R42, R42, 2, -R44 ;  /* 0x400000002a2aa82b */ /* 0x000fd0000000082c */
[----:B------:R-:W-:Y:S02]  /*70d0*/  DMUL R44, R48, R42 ;  /* 0x0000002a302c7228 */ /* 0x000fe40000000000 */
[----:B------:R-:W-:-:S05]  /*70e0*/  @!P2 LOP3.LUT R53, R43, 0x7ff00000, RZ, 0xc0, !PT ;  /* 0x7ff000002b35a812 */ /* 0x000fca00078ec0ff */
[----:B------:R-:W-:Y:S01]  /*70f0*/  VIADD R56, R53, 0xffffffff ;  /* 0xffffffff35387836 */ /* 0x000fe20000000000 */
[----:B------:R-:W-:-:S04]  /*7100*/  DFMA R46, R44, -R38, R42 ;  /* 0x800000262c2e722b */ /* 0x000fc8000000002a */
[----:B------:R-:W-:-:S04]  /*7110*/  ISETP.GT.U32.AND P0, PT, R56, 0x7feffffe, PT ;  /* 0x7feffffe3800780c */ /* 0x000fc80003f04070 */
[----:B------:R-:W-:Y:S01]  /*7120*/  ISETP.GT.U32.OR P0, PT, R57, 0x7feffffe, P0 ;  /* 0x7feffffe3900780c */ /* 0x000fe20000704470 */
[----:B------:R-:W-:-:S12]  /*7130*/  DFMA R44, R48, R46, R44 ;  /* 0x0000002e302c722b */ /* 0x000fd8000000002c */
[----:B------:R-:W-:Y:S05]  /*7140*/  @P0 BRA `(.L_x_11) ;  /* 0x00000000006c0947 */ /* 0x000fea0003800000 */
[----:B------:R-:W-:-:S04]  /*7150*/  LOP3.LUT R46, R25, 0x7ff00000, RZ, 0xc0, !PT ;  /* 0x7ff00000192e7812 */ /* 0x000fc800078ec0ff */
[CC--:B------:R-:W-:Y:S02]  /*7160*/  VIADDMNMX R40, R55.reuse, -R46.reuse, 0xb9600000, !PT ;  /* 0xb960000037287446 */ /* 0x0c0fe4000780092e */
[----:B------:R-:W-:Y:S02]  /*7170*/  ISETP.GE.U32.AND P0, PT, R55, R46, PT ;  /* 0x0000002e3700720c */ /* 0x000fe40003f06070 */
[----:B------:R-:W-:Y:S02]  /*7180*/  VIMNMX R40, PT, PT, R40, 0x46a00000, PT ;  /* 0x46a0000028287848 */ /* 0x000fe40003fe0100 */
[----:B------:R-:W-:-:S05]  /*7190*/  SEL R41, R54, 0x63400000, !P0 ;  /* 0x6340000036297807 */ /* 0x000fca0004000000 */
[----:B------:R-:W-:Y:S02]  /*71a0*/  IMAD.IADD R48, R40, 0x1, -R41 ;  /* 0x0000000128307824 */ /* 0x000fe400078e0a29 */
[----:B------:R-:W-:-:S03]  /*71b0*/  IMAD.MOV.U32 R40, RZ, RZ, RZ ;  /* 0x000000ffff287224 */ /* 0x000fc600078e00ff */
[----:B------:R-:W-:-:S06]  /*71c0*/  IADD3 R41, PT, PT, R48, 0x7fe00000, RZ ;  /* 0x7fe0000030297810 */ /* 0x000fcc0007ffe0ff */
[----:B------:R-:W-:-:S10]  /*71d0*/  DMUL R46, R44, R40 ;  /* 0x000000282c2e7228 */ /* 0x000fd40000000000 */
[----:B------:R-:W-:-:S13]  /*71e0*/  FSETP.GTU.AND P0, PT, |R47|, 1.469367938527859385e-39, PT ;  /* 0x001000002f00780b */ /* 0x000fda0003f0c200 */
[----:B------:R-:W-:Y:S05]  /*71f0*/  @P0 BRA `(.L_x_12) ;  /* 0x0000000000940947 */ /* 0x000fea0003800000 */
[----:B------:R-:W-:Y:S01]  /*7200*/  DFMA R38, R44, -R38, R42 ;  /* 0x800000262c26722b */ /* 0x000fe2000000002a */
[----:B------:R-:W-:-:S09]  /*7210*/  IMAD.MOV.U32 R40, RZ, RZ, RZ ;  /* 0x000000ffff287224 */ /* 0x000fd200078e00ff */
[C---:B------:R-:W-:Y:S02]  /*7220*/  FSETP.NEU.AND P0, PT, R39.reuse, RZ, PT ;  /* 0x000000ff2700720b */ /* 0x040fe40003f0d000 */
[----:B------:R-:W-:-:S04]  /*7230*/  LOP3.LUT R43, R39, 0x80000000, R25, 0x48, !PT ;  /* 0x80000000272b7812 */ /* 0x000fc800078e4819 */
[----:B------:R-:W-:-:S07]  /*7240*/  LOP3.LUT R41, R43, R41, RZ, 0xfc, !PT ;  /* 0x000000292b297212 */ /* 0x000fce00078efcff */
[----:B------:R-:W-:Y:S05]  /*7250*/  @!P0 BRA `(.L_x_12) ;  /* 0x00000000007c8947 */ /* 0x000fea0003800000 */
[----:B------:R-:W-:Y:S01]  /*7260*/  IMAD.MOV R25, RZ, RZ, -R48 ;  /* 0x000000ffff197224 */ /* 0x000fe200078e0a30 */
[----:B------:R-:W-:Y:S01]  /*7270*/  DMUL.RP R40, R44, R40 ;  /* 0x000000282c287228 */ /* 0x000fe20000008000 */
[----:B------:R-:W-:-:S06]  /*7280*/  IMAD.MOV.U32 R24, RZ, RZ, RZ ;  /* 0x000000ffff187224 */ /* 0x000fcc00078e00ff */
[----:B------:R-:W-:-:S03]  /*7290*/  DFMA R24, R46, -R24, R44 ;  /* 0x800000182e18722b */ /* 0x000fc6000000002c */
[----:B------:R-:W-:-:S03]  /*72a0*/  LOP3.LUT R43, R41, R43, RZ, 0x3c, !PT ;  /* 0x0000002b292b7212 */ /* 0x000fc600078e3cff */
[----:B------:R-:W-:-:S04]  /*72b0*/  IADD3 R24, PT, PT, -R48, -0x43300000, RZ ;  /* 0xbcd0000030187810 */ /* 0x000fc80007ffe1ff */
[----:B------:R-:W-:-:S04]  /*72c0*/  FSETP.NEU.AND P0, PT, |R25|, R24, PT ;  /* 0x000000181900720b */ /* 0x000fc80003f0d200 */
[----:B------:R-:W-:Y:S02]  /*72d0*/  FSEL R46, R40, R46, !P0 ;  /* 0x0000002e282e7208 */ /* 0x000fe40004000000 */
[----:B------:R-:W-:Y:S01]  /*72e0*/  FSEL R47, R43, R47, !P0 ;  /* 0x0000002f2b2f7208 */ /* 0x000fe20004000000 */
[----:B------:R-:W-:Y:S06]  /*72f0*/  BRA `(.L_x_12) ;  /* 0x0000000000547947 */ /* 0x000fec0003800000 */
.L_x_11:
[----:B------:R-:W-:-:S14]  /*7300*/  DSETP.NAN.AND P0, PT, R40, R40, PT ;  /* 0x000000282800722a */ /* 0x000fdc0003f08000 */
[----:B------:R-:W-:Y:S05]  /*7310*/  @P0 BRA `(.L_x_13) ;  /* 0x0000000000440947 */ /* 0x000fea0003800000 */
[----:B------:R-:W-:-:S14]  /*7320*/  DSETP.NAN.AND P0, PT, R24, R24, PT ;  /* 0x000000181800722a */ /* 0x000fdc0003f08000 */
[----:B------:R-:W-:Y:S05]  /*7330*/  @P0 BRA `(.L_x_14) ;  /* 0x0000000000300947 */ /* 0x000fea0003800000 */
[----:B------:R-:W-:Y:S01]  /*7340*/  ISETP.NE.AND P0, PT, R53, R52, PT ;  /* 0x000000343500720c */ /* 0x000fe20003f05270 */
[----:B------:R-:W-:Y:S01]  /*7350*/  IMAD.MOV.U32 R47, RZ, RZ, -0x80000 ;  /* 0xfff80000ff2f7424 */ /* 0x000fe200078e00ff */
[----:B------:R-:W-:-:S11]  /*7360*/  MOV R46, 0x0 ;  /* 0x00000000002e7802 */ /* 0x000fd60000000f00 */
[----:B------:R-:W-:Y:S05]  /*7370*/  @!P0 BRA `(.L_x_12) ;  /* 0x0000000000348947 */ /* 0x000fea0003800000 */
[----:B------:R-:W-:Y:S02]  /*7380*/  ISETP.NE.AND P0, PT, R53, 0x7ff00000, PT ;  /* 0x7ff000003500780c */ /* 0x000fe40003f05270 */
[----:B------:R-:W-:Y:S02]  /*7390*/  LOP3.LUT R47, R41, 0x80000000, R25, 0x48, !PT ;  /* 0x80000000292f7812 */ /* 0x000fe400078e4819 */
[----:B------:R-:W-:-:S13]  /*73a0*/  ISETP.EQ.OR P0, PT, R52, RZ, !P0 ;  /* 0x000000ff3400720c */ /* 0x000fda0004702670 */
[----:B------:R-:W-:Y:S01]  /*73b0*/  @P0 LOP3.LUT R24, R47, 0x7ff00000, RZ, 0xfc, !PT ;  /* 0x7ff000002f180812 */ /* 0x000fe200078efcff */
[----:B------:R-:W-:Y:S02]  /*73c0*/  @!P0 IMAD.MOV.U32 R46, RZ, RZ, RZ ;  /* 0x000000ffff2e8224 */ /* 0x000fe400078e00ff */
[----:B------:R-:W-:Y:S02]  /*73d0*/  @P0 IMAD.MOV.U32 R46, RZ, RZ, RZ ;  /* 0x000000ffff2e0224 */ /* 0x000fe400078e00ff */
[----:B------:R-:W-:Y:S01]  /*73e0*/  @P0 IMAD.MOV.U32 R47, RZ, RZ, R24 ;  /* 0x000000ffff2f0224 */ /* 0x000fe200078e0018 */
[----:B------:R-:W-:Y:S06]  /*73f0*/  BRA `(.L_x_12) ;  /* 0x0000000000147947 */ /* 0x000fec0003800000 */
.L_x_14:
[----:B------:R-:W-:Y:S02]  /*7400*/  LOP3.LUT R47, R25, 0x80000, RZ, 0xfc, !PT ;  /* 0x00080000192f7812 */ /* 0x000fe400078efcff */
[----:B------:R-:W-:Y:S01]  /*7410*/  MOV R46, R24 ;  /* 0x00000018002e7202 */ /* 0x000fe20000000f00 */
[----:B------:R-:W-:Y:S06]  /*7420*/  BRA `(.L_x_12) ;  /* 0x0000000000087947 */ /* 0x000fec0003800000 */
.L_x_13:
[----:B------:R-:W-:Y:S01]  /*7430*/  LOP3.LUT R47, R41, 0x80000, RZ, 0xfc, !PT ;  /* 0x00080000292f7812 */ /* 0x000fe200078efcff */
[----:B------:R-:W-:-:S07]  /*7440*/  IMAD.MOV.U32 R46, RZ, RZ, R40 ;  /* 0x000000ffff2e7224 */ /* 0x000fce00078e0028 */
.L_x_12:
[----:B------:R-:W-:Y:S05]  /*7450*/  BSYNC.RECONVERGENT B1 ;  /* 0x0000000000017941 */ /* 0x000fea0003800200 */
.L_x_10:
[----:B------:R-:W-:Y:S02]  /*7460*/  IMAD.MOV.U32 R24, RZ, RZ, R0 ;  /* 0x000000ffff187224 */ /* 0x000fe400078e0000 */
[----:B------:R-:W-:-:S04]  /*7470*/  IMAD.MOV.U32 R25, RZ, RZ, 0x0 ;  /* 0x00000000ff197424 */ /* 0x000fc800078e00ff */
[----:B------:R-:W-:Y:S05]  /*7480*/  RET.REL.NODEC R24 `(_Z16kernelKe_Tet4_3DPKdS0_S0_PKiddPdi) ;  /* 0xffffff8818dc7950 */ /* 0x000fea0003c3ffff */
.L_x_15:
[----:B------:R-:W-:-:S00]  /*7490*/  BRA `(.L_x_15) ;  /* 0xfffffffc00fc7947 */ /* 0x000fc0000383ffff */
[----:B------:R-:W-:-:S00]  /*74a0*/  NOP ;  /* 0x0000000000007918 */ /* 0x000fc00000000000 */
        /* <DEDUP_REMOVED lines=13> */
.L_x_17:


//--------------------- .nv.shared.reserved.0     --------------------------
	.section	.nv.shared.reserved.0,"aw",@nobits
	.weak		__nv_reservedSMEM_offset_0_alias
	.size		__nv_reservedSMEM_offset_0_alias, 0, 64
	.other		__nv_reservedSMEM_offset_0_alias,@"STO_CUDA_RESERVED_SHARED STV_DEFAULT"
__nv_reservedSMEM_offset_0_alias:
	.zero		0
	.zero		64


//--------------------- .nv.constant0._Z16kernelKe_Tet4_3DPKdS0_S0_PKiddPdi --------------------------
	.section	.nv.constant0._Z16kernelKe_Tet4_3DPKdS0_S0_PKiddPdi,"a",@progbits
	.sectionflags	@""
	.align	4
.nv.constant0._Z16kernelKe_Tet4_3DPKdS0_S0_PKiddPdi:
	.zero		956


//--------------------- SYMBOLS --------------------------

	.type		.nv.reservedSmem.offset0,@object
	.size		.nv.reservedSmem.offset0,0x4
